//
// Generated by NVIDIA NVVM Compiler
//
// Compiler Build ID: CL-36424714
// Cuda compilation tools, release 13.0, V13.0.88
// Based on NVVM 20.0.0
//

.version 9.0
.target sm_100
.address_size 64

	// .globl	_Z16gridSearchKernelPdS_dS_PiS0_i

.visible .entry _Z16gridSearchKernelPdS_dS_PiS0_i(
	.param .u64 .ptr .align 1 _Z16gridSearchKernelPdS_dS_PiS0_i_param_0,
	.param .u64 .ptr .align 1 _Z16gridSearchKernelPdS_dS_PiS0_i_param_1,
	.param .f64 _Z16gridSearchKernelPdS_dS_PiS0_i_param_2,
	.param .u64 .ptr .align 1 _Z16gridSearchKernelPdS_dS_PiS0_i_param_3,
	.param .u64 .ptr .align 1 _Z16gridSearchKernelPdS_dS_PiS0_i_param_4,
	.param .u64 .ptr .align 1 _Z16gridSearchKernelPdS_dS_PiS0_i_param_5,
	.param .u32 _Z16gridSearchKernelPdS_dS_PiS0_i_param_6
)
{
	.local .align 16 .b8 	__local_depot0[960];
	.reg .b64 	%SP;
	.reg .b64 	%SPL;
	.reg .pred 	%p<16>;
	.reg .b32 	%r<39>;
	.reg .b64 	%rd<34>;
	.reg .b64 	%fd<218>;

	mov.u64 	%SPL, __local_depot0;
	ld.param.u64 	%rd15, [_Z16gridSearchKernelPdS_dS_PiS0_i_param_0];
	ld.param.u64 	%rd16, [_Z16gridSearchKernelPdS_dS_PiS0_i_param_1];
	ld.param.f64 	%fd23, [_Z16gridSearchKernelPdS_dS_PiS0_i_param_2];
	cvta.to.global.u64 	%rd17, %rd16;
	cvta.to.global.u64 	%rd18, %rd15;
	add.u64 	%rd20, %SPL, 0;
	add.u64 	%rd1, %SPL, 800;
	add.u64 	%rd2, %SPL, 880;
	mov.u32 	%r1, %ctaid.x;
	mov.u32 	%r2, %ctaid.y;
	mov.u32 	%r3, %ctaid.z;
	mov.u32 	%r4, %tid.x;
	mov.u32 	%r5, %tid.y;
	ld.global.f64 	%fd24, [%rd18];
	ld.global.f64 	%fd25, [%rd18+16];
	ld.global.f64 	%fd26, [%rd18+24];
	ld.global.f64 	%fd27, [%rd18+40];
	ld.global.f64 	%fd28, [%rd18+48];
	ld.global.f64 	%fd29, [%rd18+64];
	ld.global.f64 	%fd30, [%rd18+72];
	ld.global.f64 	%fd31, [%rd18+88];
	ld.global.f64 	%fd32, [%rd18+96];
	ld.global.f64 	%fd33, [%rd18+112];
	ld.global.f64 	%fd1, [%rd18+120];
	ld.global.f64 	%fd34, [%rd18+128];
	ld.global.f64 	%fd2, [%rd18+136];
	ld.global.f64 	%fd3, [%rd18+144];
	ld.global.f64 	%fd35, [%rd18+152];
	ld.global.f64 	%fd4, [%rd18+160];
	ld.global.f64 	%fd5, [%rd18+168];
	ld.global.f64 	%fd36, [%rd18+176];
	ld.global.f64 	%fd6, [%rd18+184];
	ld.global.f64 	%fd7, [%rd18+192];
	ld.global.f64 	%fd37, [%rd18+200];
	ld.global.f64 	%fd8, [%rd18+208];
	ld.global.f64 	%fd9, [%rd18+216];
	ld.global.f64 	%fd38, [%rd18+224];
	ld.global.f64 	%fd10, [%rd18+232];
	sub.f64 	%fd39, %fd34, %fd1;
	div.rn.f64 	%fd40, %fd39, %fd2;
	cvt.rmi.f64.f64 	%fd41, %fd40;
	cvt.rzi.s32.f64 	%r6, %fd41;
	sub.f64 	%fd42, %fd35, %fd3;
	div.rn.f64 	%fd43, %fd42, %fd4;
	cvt.rmi.f64.f64 	%fd44, %fd43;
	cvt.rzi.s32.f64 	%r7, %fd44;
	sub.f64 	%fd45, %fd36, %fd5;
	div.rn.f64 	%fd46, %fd45, %fd6;
	cvt.rmi.f64.f64 	%fd47, %fd46;
	cvt.rzi.s32.f64 	%r8, %fd47;
	sub.f64 	%fd48, %fd37, %fd7;
	div.rn.f64 	%fd49, %fd48, %fd8;
	cvt.rmi.f64.f64 	%fd50, %fd49;
	cvt.rzi.s32.f64 	%r9, %fd50;
	sub.f64 	%fd51, %fd38, %fd9;
	div.rn.f64 	%fd52, %fd51, %fd10;
	cvt.rmi.f64.f64 	%fd53, %fd52;
	cvt.rzi.s32.f64 	%r10, %fd53;
	cvt.rn.f64.u32 	%fd54, %r1;
	fma.rn.f64 	%fd11, %fd25, %fd54, %fd24;
	cvt.rn.f64.u32 	%fd55, %r2;
	fma.rn.f64 	%fd12, %fd27, %fd55, %fd26;
	cvt.rn.f64.u32 	%fd56, %r3;
	fma.rn.f64 	%fd13, %fd29, %fd56, %fd28;
	cvt.rn.f64.u32 	%fd57, %r4;
	fma.rn.f64 	%fd14, %fd31, %fd57, %fd30;
	cvt.rn.f64.u32 	%fd58, %r5;
	fma.rn.f64 	%fd15, %fd33, %fd58, %fd32;
	ld.global.f64 	%fd59, [%rd17];
	ld.global.f64 	%fd60, [%rd17+8];
	st.local.v2.f64 	[%rd20], {%fd59, %fd60};
	ld.global.f64 	%fd61, [%rd17+16];
	ld.global.f64 	%fd62, [%rd17+24];
	st.local.v2.f64 	[%rd20+16], {%fd61, %fd62};
	ld.global.f64 	%fd63, [%rd17+32];
	add.s64 	%rd3, %rd20, 32;
	ld.global.f64 	%fd64, [%rd17+40];
	st.local.v2.f64 	[%rd20+32], {%fd63, %fd64};
	ld.global.f64 	%fd65, [%rd17+48];
	ld.global.f64 	%fd66, [%rd17+56];
	st.local.v2.f64 	[%rd20+48], {%fd65, %fd66};
	ld.global.f64 	%fd67, [%rd17+64];
	ld.global.f64 	%fd68, [%rd17+72];
	st.local.v2.f64 	[%rd20+64], {%fd67, %fd68};
	ld.global.f64 	%fd69, [%rd17+80];
	ld.global.f64 	%fd70, [%rd17+88];
	ld.global.f64 	%fd71, [%rd17+96];
	ld.global.f64 	%fd72, [%rd17+104];
	st.local.v2.f64 	[%rd20+80], {%fd71, %fd72};
	ld.global.f64 	%fd73, [%rd17+112];
	ld.global.f64 	%fd74, [%rd17+120];
	st.local.v2.f64 	[%rd20+96], {%fd73, %fd74};
	ld.global.f64 	%fd75, [%rd17+128];
	ld.global.f64 	%fd76, [%rd17+136];
	st.local.v2.f64 	[%rd20+112], {%fd75, %fd76};
	ld.global.f64 	%fd77, [%rd17+144];
	ld.global.f64 	%fd78, [%rd17+152];
	st.local.v2.f64 	[%rd20+128], {%fd77, %fd78};
	ld.global.f64 	%fd79, [%rd17+160];
	ld.global.f64 	%fd80, [%rd17+168];
	st.local.v2.f64 	[%rd20+144], {%fd79, %fd80};
	ld.global.f64 	%fd81, [%rd17+176];
	st.local.v2.f64 	[%rd1], {%fd69, %fd81};
	ld.global.f64 	%fd82, [%rd17+184];
	ld.global.f64 	%fd83, [%rd17+192];
	ld.global.f64 	%fd84, [%rd17+200];
	st.local.v2.f64 	[%rd20+160], {%fd83, %fd84};
	ld.global.f64 	%fd85, [%rd17+208];
	ld.global.f64 	%fd86, [%rd17+216];
	st.local.v2.f64 	[%rd20+176], {%fd85, %fd86};
	ld.global.f64 	%fd87, [%rd17+224];
	ld.global.f64 	%fd88, [%rd17+232];
	st.local.v2.f64 	[%rd20+192], {%fd87, %fd88};
	ld.global.f64 	%fd89, [%rd17+240];
	ld.global.f64 	%fd90, [%rd17+248];
	st.local.v2.f64 	[%rd20+208], {%fd89, %fd90};
	ld.global.f64 	%fd91, [%rd17+256];
	ld.global.f64 	%fd92, [%rd17+264];
	st.local.v2.f64 	[%rd20+224], {%fd91, %fd92};
	ld.global.f64 	%fd93, [%rd17+272];
	ld.global.f64 	%fd94, [%rd17+280];
	ld.global.f64 	%fd95, [%rd17+288];
	ld.global.f64 	%fd96, [%rd17+296];
	st.local.v2.f64 	[%rd20+240], {%fd95, %fd96};
	ld.global.f64 	%fd97, [%rd17+304];
	ld.global.f64 	%fd98, [%rd17+312];
	st.local.v2.f64 	[%rd20+256], {%fd97, %fd98};
	ld.global.f64 	%fd99, [%rd17+320];
	ld.global.f64 	%fd100, [%rd17+328];
	st.local.v2.f64 	[%rd20+272], {%fd99, %fd100};
	ld.global.f64 	%fd101, [%rd17+336];
	ld.global.f64 	%fd102, [%rd17+344];
	st.local.v2.f64 	[%rd20+288], {%fd101, %fd102};
	ld.global.f64 	%fd103, [%rd17+352];
	ld.global.f64 	%fd104, [%rd17+360];
	st.local.v2.f64 	[%rd20+304], {%fd103, %fd104};
	ld.global.f64 	%fd105, [%rd17+368];
	st.local.v2.f64 	[%rd1+16], {%fd93, %fd105};
	ld.global.f64 	%fd106, [%rd17+376];
	ld.global.f64 	%fd107, [%rd17+384];
	ld.global.f64 	%fd108, [%rd17+392];
	st.local.v2.f64 	[%rd20+320], {%fd107, %fd108};
	ld.global.f64 	%fd109, [%rd17+400];
	ld.global.f64 	%fd110, [%rd17+408];
	st.local.v2.f64 	[%rd20+336], {%fd109, %fd110};
	ld.global.f64 	%fd111, [%rd17+416];
	ld.global.f64 	%fd112, [%rd17+424];
	st.local.v2.f64 	[%rd20+352], {%fd111, %fd112};
	ld.global.f64 	%fd113, [%rd17+432];
	ld.global.f64 	%fd114, [%rd17+440];
	st.local.v2.f64 	[%rd20+368], {%fd113, %fd114};
	ld.global.f64 	%fd115, [%rd17+448];
	ld.global.f64 	%fd116, [%rd17+456];
	st.local.v2.f64 	[%rd20+384], {%fd115, %fd116};
	ld.global.f64 	%fd117, [%rd17+464];
	ld.global.f64 	%fd118, [%rd17+472];
	ld.global.f64 	%fd119, [%rd17+480];
	ld.global.f64 	%fd120, [%rd17+488];
	st.local.v2.f64 	[%rd20+400], {%fd119, %fd120};
	ld.global.f64 	%fd121, [%rd17+496];
	ld.global.f64 	%fd122, [%rd17+504];
	st.local.v2.f64 	[%rd20+416], {%fd121, %fd122};
	ld.global.f64 	%fd123, [%rd17+512];
	ld.global.f64 	%fd124, [%rd17+520];
	st.local.v2.f64 	[%rd20+432], {%fd123, %fd124};
	ld.global.f64 	%fd125, [%rd17+528];
	ld.global.f64 	%fd126, [%rd17+536];
	st.local.v2.f64 	[%rd20+448], {%fd125, %fd126};
	ld.global.f64 	%fd127, [%rd17+544];
	ld.global.f64 	%fd128, [%rd17+552];
	st.local.v2.f64 	[%rd20+464], {%fd127, %fd128};
	ld.global.f64 	%fd129, [%rd17+560];
	st.local.v2.f64 	[%rd1+32], {%fd117, %fd129};
	ld.global.f64 	%fd130, [%rd17+568];
	ld.global.f64 	%fd131, [%rd17+576];
	ld.global.f64 	%fd132, [%rd17+584];
	st.local.v2.f64 	[%rd20+480], {%fd131, %fd132};
	ld.global.f64 	%fd133, [%rd17+592];
	ld.global.f64 	%fd134, [%rd17+600];
	st.local.v2.f64 	[%rd20+496], {%fd133, %fd134};
	ld.global.f64 	%fd135, [%rd17+608];
	ld.global.f64 	%fd136, [%rd17+616];
	st.local.v2.f64 	[%rd20+512], {%fd135, %fd136};
	ld.global.f64 	%fd137, [%rd17+624];
	ld.global.f64 	%fd138, [%rd17+632];
	st.local.v2.f64 	[%rd20+528], {%fd137, %fd138};
	ld.global.f64 	%fd139, [%rd17+640];
	ld.global.f64 	%fd140, [%rd17+648];
	st.local.v2.f64 	[%rd20+544], {%fd139, %fd140};
	ld.global.f64 	%fd141, [%rd17+656];
	ld.global.f64 	%fd142, [%rd17+664];
	ld.global.f64 	%fd143, [%rd17+672];
	ld.global.f64 	%fd144, [%rd17+680];
	st.local.v2.f64 	[%rd20+560], {%fd143, %fd144};
	ld.global.f64 	%fd145, [%rd17+688];
	ld.global.f64 	%fd146, [%rd17+696];
	st.local.v2.f64 	[%rd20+576], {%fd145, %fd146};
	ld.global.f64 	%fd147, [%rd17+704];
	ld.global.f64 	%fd148, [%rd17+712];
	st.local.v2.f64 	[%rd20+592], {%fd147, %fd148};
	ld.global.f64 	%fd149, [%rd17+720];
	ld.global.f64 	%fd150, [%rd17+728];
	st.local.v2.f64 	[%rd20+608], {%fd149, %fd150};
	ld.global.f64 	%fd151, [%rd17+736];
	ld.global.f64 	%fd152, [%rd17+744];
	st.local.v2.f64 	[%rd20+624], {%fd151, %fd152};
	ld.global.f64 	%fd153, [%rd17+752];
	st.local.v2.f64 	[%rd1+48], {%fd141, %fd153};
	ld.global.f64 	%fd154, [%rd17+760];
	ld.global.f64 	%fd155, [%rd17+768];
	ld.global.f64 	%fd156, [%rd17+776];
	st.local.v2.f64 	[%rd20+640], {%fd155, %fd156};
	ld.global.f64 	%fd157, [%rd17+784];
	ld.global.f64 	%fd158, [%rd17+792];
	st.local.v2.f64 	[%rd20+656], {%fd157, %fd158};
	ld.global.f64 	%fd159, [%rd17+800];
	ld.global.f64 	%fd160, [%rd17+808];
	st.local.v2.f64 	[%rd20+672], {%fd159, %fd160};
	ld.global.f64 	%fd161, [%rd17+816];
	ld.global.f64 	%fd162, [%rd17+824];
	st.local.v2.f64 	[%rd20+688], {%fd161, %fd162};
	ld.global.f64 	%fd163, [%rd17+832];
	ld.global.f64 	%fd164, [%rd17+840];
	st.local.v2.f64 	[%rd20+704], {%fd163, %fd164};
	ld.global.f64 	%fd165, [%rd17+848];
	ld.global.f64 	%fd166, [%rd17+856];
	ld.global.f64 	%fd167, [%rd17+864];
	ld.global.f64 	%fd168, [%rd17+872];
	st.local.v2.f64 	[%rd20+720], {%fd167, %fd168};
	ld.global.f64 	%fd169, [%rd17+880];
	ld.global.f64 	%fd170, [%rd17+888];
	st.local.v2.f64 	[%rd20+736], {%fd169, %fd170};
	ld.global.f64 	%fd171, [%rd17+896];
	ld.global.f64 	%fd172, [%rd17+904];
	st.local.v2.f64 	[%rd20+752], {%fd171, %fd172};
	ld.global.f64 	%fd173, [%rd17+912];
	ld.global.f64 	%fd174, [%rd17+920];
	st.local.v2.f64 	[%rd20+768], {%fd173, %fd174};
	ld.global.f64 	%fd175, [%rd17+928];
	ld.global.f64 	%fd176, [%rd17+936];
	st.local.v2.f64 	[%rd20+784], {%fd175, %fd176};
	ld.global.f64 	%fd177, [%rd17+944];
	st.local.v2.f64 	[%rd1+64], {%fd165, %fd177};
	ld.global.f64 	%fd178, [%rd17+952];
	mul.f64 	%fd179, %fd23, %fd70;
	mul.f64 	%fd180, %fd23, %fd82;
	st.local.v2.f64 	[%rd2], {%fd179, %fd180};
	mul.f64 	%fd181, %fd23, %fd94;
	mul.f64 	%fd182, %fd23, %fd106;
	st.local.v2.f64 	[%rd2+16], {%fd181, %fd182};
	mul.f64 	%fd183, %fd23, %fd118;
	mul.f64 	%fd184, %fd23, %fd130;
	st.local.v2.f64 	[%rd2+32], {%fd183, %fd184};
	mul.f64 	%fd185, %fd23, %fd142;
	mul.f64 	%fd186, %fd23, %fd154;
	st.local.v2.f64 	[%rd2+48], {%fd185, %fd186};
	mul.f64 	%fd187, %fd23, %fd166;
	mul.f64 	%fd188, %fd23, %fd178;
	st.local.v2.f64 	[%rd2+64], {%fd187, %fd188};
	setp.lt.s32 	%p1, %r6, 1;
	@%p1 bra 	$L__BB0_20;
	ld.param.u64 	%rd30, [_Z16gridSearchKernelPdS_dS_PiS0_i_param_5];
	ld.param.u64 	%rd29, [_Z16gridSearchKernelPdS_dS_PiS0_i_param_4];
	cvta.to.global.u64 	%rd4, %rd29;
	cvta.to.global.u64 	%rd5, %rd30;
	mov.b32 	%r33, 0;
$L__BB0_2:
	setp.lt.s32 	%p2, %r7, 1;
	cvt.rn.f64.u32 	%fd189, %r33;
	fma.rn.f64 	%fd16, %fd2, %fd189, %fd1;
	@%p2 bra 	$L__BB0_19;
	mov.b32 	%r34, 0;
$L__BB0_4:
	setp.lt.s32 	%p3, %r8, 1;
	cvt.rn.f64.u32 	%fd190, %r34;
	fma.rn.f64 	%fd17, %fd4, %fd190, %fd3;
	@%p3 bra 	$L__BB0_18;
	mov.b32 	%r35, 0;
$L__BB0_6:
	setp.lt.s32 	%p4, %r9, 1;
	cvt.rn.f64.u32 	%fd191, %r35;
	fma.rn.f64 	%fd18, %fd6, %fd191, %fd5;
	@%p4 bra 	$L__BB0_17;
	mov.b32 	%r36, 0;
$L__BB0_8:
	setp.lt.s32 	%p5, %r10, 1;
	cvt.rn.f64.u32 	%fd192, %r36;
	fma.rn.f64 	%fd19, %fd8, %fd192, %fd7;
	@%p5 bra 	$L__BB0_16;
	mov.b32 	%r37, 0;
$L__BB0_10:
	cvt.rn.f64.u32 	%fd193, %r37;
	fma.rn.f64 	%fd20, %fd10, %fd193, %fd9;
	mov.b32 	%r38, 0;
	mov.u64 	%rd31, %rd3;
	mov.u64 	%rd32, %rd2;
	mov.u64 	%rd33, %rd1;
$L__BB0_11:
	ld.local.v2.f64 	{%fd194, %fd195}, [%rd31+-32];
	fma.rn.f64 	%fd196, %fd194, %fd11, 0d0000000000000000;
	fma.rn.f64 	%fd197, %fd195, %fd12, %fd196;
	ld.local.v2.f64 	{%fd198, %fd199}, [%rd31+-16];
	fma.rn.f64 	%fd200, %fd198, %fd13, %fd197;
	fma.rn.f64 	%fd201, %fd199, %fd14, %fd200;
	ld.local.v2.f64 	{%fd202, %fd203}, [%rd31];
	fma.rn.f64 	%fd204, %fd202, %fd15, %fd201;
	fma.rn.f64 	%fd205, %fd203, %fd16, %fd204;
	ld.local.v2.f64 	{%fd206, %fd207}, [%rd31+16];
	fma.rn.f64 	%fd208, %fd206, %fd17, %fd205;
	fma.rn.f64 	%fd209, %fd207, %fd18, %fd208;
	ld.local.v2.f64 	{%fd210, %fd211}, [%rd31+32];
	fma.rn.f64 	%fd212, %fd210, %fd19, %fd209;
	fma.rn.f64 	%fd213, %fd211, %fd20, %fd212;
	ld.local.f64 	%fd214, [%rd33];
	sub.f64 	%fd215, %fd213, %fd214;
	abs.f64 	%fd216, %fd215;
	ld.local.f64 	%fd217, [%rd32];
	setp.leu.f64 	%p6, %fd216, %fd217;
	add.s32 	%r17, %r38, 1;
	setp.lt.u32 	%p7, %r38, 9;
	and.pred  	%p8, %p7, %p6;
	add.s64 	%rd33, %rd33, 8;
	add.s64 	%rd32, %rd32, 8;
	add.s64 	%rd31, %rd31, 80;
	mov.u32 	%r38, %r17;
	@%p8 bra 	$L__BB0_11;
	setp.gt.f64 	%p9, %fd216, %fd217;
	@%p9 bra 	$L__BB0_15;
	ld.param.u32 	%r32, [_Z16gridSearchKernelPdS_dS_PiS0_i_param_6];
	atom.global.add.u32 	%r18, [%rd4], 1;
	setp.ge.s32 	%p10, %r18, %r32;
	@%p10 bra 	$L__BB0_15;
	ld.param.u64 	%rd28, [_Z16gridSearchKernelPdS_dS_PiS0_i_param_3];
	mul.lo.s32 	%r31, %r18, 10;
	mul.wide.s32 	%rd23, %r31, 4;
	add.s64 	%rd24, %rd5, %rd23;
	st.global.u32 	[%rd24], %r1;
	st.global.u32 	[%rd24+4], %r2;
	st.global.u32 	[%rd24+8], %r3;
	st.global.u32 	[%rd24+12], %r4;
	st.global.u32 	[%rd24+16], %r5;
	st.global.u32 	[%rd24+20], %r33;
	st.global.u32 	[%rd24+24], %r34;
	st.global.u32 	[%rd24+28], %r35;
	st.global.u32 	[%rd24+32], %r36;
	st.global.u32 	[%rd24+36], %r37;
	cvta.to.global.u64 	%rd25, %rd28;
	mul.wide.s32 	%rd26, %r31, 8;
	add.s64 	%rd27, %rd25, %rd26;
	st.global.f64 	[%rd27], %fd11;
	st.global.f64 	[%rd27+8], %fd12;
	st.global.f64 	[%rd27+16], %fd13;
	st.global.f64 	[%rd27+24], %fd14;
	st.global.f64 	[%rd27+32], %fd15;
	st.global.f64 	[%rd27+40], %fd16;
	st.global.f64 	[%rd27+48], %fd17;
	st.global.f64 	[%rd27+56], %fd18;
	st.global.f64 	[%rd27+64], %fd19;
	st.global.f64 	[%rd27+72], %fd20;
$L__BB0_15:
	add.s32 	%r37, %r37, 1;
	setp.ne.s32 	%p11, %r37, %r10;
	@%p11 bra 	$L__BB0_10;
$L__BB0_16:
	add.s32 	%r36, %r36, 1;
	setp.ne.s32 	%p12, %r36, %r9;
	@%p12 bra 	$L__BB0_8;
$L__BB0_17:
	add.s32 	%r35, %r35, 1;
	setp.ne.s32 	%p13, %r35, %r8;
	@%p13 bra 	$L__BB0_6;
$L__BB0_18:
	add.s32 	%r34, %r34, 1;
	setp.ne.s32 	%p14, %r34, %r7;
	@%p14 bra 	$L__BB0_4;
$L__BB0_19:
	add.s32 	%r33, %r33, 1;
	setp.ne.s32 	%p15, %r33, %r6;
	@%p15 bra 	$L__BB0_2;
$L__BB0_20:
	ret;

}


// ===== COMPILED SASS (sm_100) =====

	.target	sm_100

	.elftype	@"ET_EXEC"


//--------------------- .note.nv.tkinfo           --------------------------
	.section	.note.nv.tkinfo,"",@"SHT_NOTE"
	.sectionflags	@"SHF_NOTE_NV_TKINFO"
	.tkinfo
        /*0018*/ 	.word	0x00000002
        /*0030*/ 	.string	""
        /*0030*/ 	.string	"ptxas"
        /*0030*/ 	.string	"Cuda compilation tools, release 13.0, V13.0.88"
        /*0030*/ 	.string	"Build cuda_13.0.r13.0/compiler.36424714_0"
        /*0030*/ 	.string	"-arch sm_100 -m 64 "



//--------------------- .note.nv.cuinfo           --------------------------
	.section	.note.nv.cuinfo,"",@"SHT_NOTE"
	.sectionflags	@"SHF_NOTE_NV_CUINFO"
        /*0018*/ 	.short	0x0002
        /*001a*/ 	.short	0x0064
        /*001c*/ 	.short	0x0082
	.zero		2


//--------------------- .nv.info                  --------------------------
	.section	.nv.info,"",@"SHT_CUDA_INFO"
	.align	4


	//----- nvinfo : EIATTR_REGCOUNT
	.align		4
        /*0000*/ 	.byte	0x04, 0x2f
        /*0002*/ 	.short	(.L_1 - .L_0)
	.align		4
.L_0:
        /*0004*/ 	.word	index@(_Z16gridSearchKernelPdS_dS_PiS0_i)
        /*0008*/ 	.word	0x00000046


	//----- nvinfo : EIATTR_FRAME_SIZE
	.align		4
.L_1:
        /*000c*/ 	.byte	0x04, 0x11
        /*000e*/ 	.short	(.L_3 - .L_2)
	.align		4
.L_2:
        /*0010*/ 	.word	index@($__internal_0_$__cuda_sm20_div_rn_f64_full)
        /*0014*/ 	.word	0x000003c0


	//----- nvinfo : EIATTR_FRAME_SIZE
	.align		4
.L_3:
        /*0018*/ 	.byte	0x04, 0x11
        /*001a*/ 	.short	(.L_5 - .L_4)
	.align		4
.L_4:
        /*001c*/ 	.word	index@(_Z16gridSearchKernelPdS_dS_PiS0_i)
        /*0020*/ 	.word	0x000003c0


	//----- nvinfo : EIATTR_MIN_STACK_SIZE
	.align		4
.L_5:
        /*0024*/ 	.byte	0x04, 0x12
        /*0026*/ 	.short	(.L_7 - .L_6)
	.align		4
.L_6:
        /*0028*/ 	.word	index@(_Z16gridSearchKernelPdS_dS_PiS0_i)
        /*002c*/ 	.word	0x000003c0
.L_7:


//--------------------- .nv.compat                --------------------------
	.section	.nv.compat,"",@"SHT_CUDA_COMPAT_INFO"
	.align	4
        /*0000*/ 	.byte	0x02, 0x09, 0x00, 0x00, 0x02, 0x02, 0x01, 0x00, 0x02, 0x05, 0x05, 0x00, 0x03, 0x07, 0x01, 0x01
        /*0010*/ 	.byte	0x02, 0x03, 0x00, 0x00, 0x02, 0x06, 0x01, 0x00, 0x04, 0x0b, 0x08, 0x00, 0x01, 0x00, 0x00, 0x00
        /*0020*/ 	.byte	0x00, 0x00, 0x00, 0x00


//--------------------- .nv.info._Z16gridSearchKernelPdS_dS_PiS0_i --------------------------
	.section	.nv.info._Z16gridSearchKernelPdS_dS_PiS0_i,"",@"SHT_CUDA_INFO"
	.sectionflags	@""
	.align	4


	//----- nvinfo : EIATTR_CUDA_API_VERSION
	.align		4
        /*0000*/ 	.byte	0x04, 0x37
        /*0002*/ 	.short	(.L_9 - .L_8)
.L_8:
        /*0004*/ 	.word	0x00000082


	//----- nvinfo : EIATTR_KPARAM_INFO
	.align		4
.L_9:
        /*0008*/ 	.byte	0x04, 0x17
        /*000a*/ 	.short	(.L_11 - .L_10)
.L_10:
        /*000c*/ 	.word	0x00000000
        /*0010*/ 	.short	0x0006
        /*0012*/ 	.short	0x0030
        /*0014*/ 	.byte	0x00, 0xf0, 0x11, 0x00


	//----- nvinfo : EIATTR_KPARAM_INFO
	.align		4
.L_11:
        /*0018*/ 	.byte	0x04, 0x17
        /*001a*/ 	.short	(.L_13 - .L_12)
.L_12:
        /*001c*/ 	.word	0x00000000
        /*0020*/ 	.short	0x0005
        /*0022*/ 	.short	0x0028
        /*0024*/ 	.byte	0x00, 0xf5, 0x21, 0x00


	//----- nvinfo : EIATTR_KPARAM_INFO
	.align		4
.L_13:
        /*0028*/ 	.byte	0x04, 0x17
        /*002a*/ 	.short	(.L_15 - .L_14)
.L_14:
        /*002c*/ 	.word	0x00000000
        /*0030*/ 	.short	0x0004
        /*0032*/ 	.short	0x0020
        /*0034*/ 	.byte	0x00, 0xf5, 0x21, 0x00


	//----- nvinfo : EIATTR_KPARAM_INFO
	.align		4
.L_15:
        /*0038*/ 	.byte	0x04, 0x17
        /*003a*/ 	.short	(.L_17 - .L_16)
.L_16:
        /*003c*/ 	.word	0x00000000
        /*0040*/ 	.short	0x0003
        /*0042*/ 	.short	0x0018
        /*0044*/ 	.byte	0x00, 0xf5, 0x21, 0x00


	//----- nvinfo : EIATTR_KPARAM_INFO
	.align		4
.L_17:
        /*0048*/ 	.byte	0x04, 0x17
        /*004a*/ 	.short	(.L_19 - .L_18)
.L_18:
        /*004c*/ 	.word	0x00000000
        /*0050*/ 	.short	0x0002
        /*0052*/ 	.short	0x0010
        /*0054*/ 	.byte	0x00, 0xf0, 0x21, 0x00


	//----- nvinfo : EIATTR_KPARAM_INFO
	.align		4
.L_19:
        /*0058*/ 	.byte	0x04, 0x17
        /*005a*/ 	.short	(.L_21 - .L_20)
.L_20:
        /*005c*/ 	.word	0x00000000
        /*0060*/ 	.short	0x0001
        /*0062*/ 	.short	0x0008
        /*0064*/ 	.byte	0x00, 0xf5, 0x21, 0x00


	//----- nvinfo : EIATTR_KPARAM_INFO
	.align		4
.L_21:
        /*0068*/ 	.byte	0x04, 0x17
        /*006a*/ 	.short	(.L_23 - .L_22)
.L_22:
        /*006c*/ 	.word	0x00000000
        /*0070*/ 	.short	0x0000
        /*0072*/ 	.short	0x0000
        /*0074*/ 	.byte	0x00, 0xf5, 0x21, 0x00


	//----- nvinfo : EIATTR_SPARSE_MMA_MASK
	.align		4
.L_23:
        /*0078*/ 	.byte	0x03, 0x50
        /*007a*/ 	.short	0x0000


	//----- nvinfo : EIATTR_MAXREG_COUNT
	.align		4
        /*007c*/ 	.byte	0x03, 0x1b
        /*007e*/ 	.short	0x00ff


	//----- nvinfo : EIATTR_MERCURY_ISA_VERSION
	.align		4
        /*0080*/ 	.byte	0x03, 0x5f
        /*0082*/ 	.short	0x0101


	//----- nvinfo : EIATTR_INT_WARP_WIDE_INSTR_OFFSETS
	.align		4
        /*0084*/ 	.byte	0x04, 0x31
        /*0086*/ 	.short	(.L_25 - .L_24)


	//   ....[0]....
.L_24:
        /*0088*/ 	.word	0x00001cb0


	//   ....[1]....
        /*008c*/ 	.word	0x00001d50


	//----- nvinfo : EIATTR_VRC_CTA_INIT_COUNT
	.align		4
.L_25:
        /*0090*/ 	.byte	0x02, 0x4a
	.zero		1
	.zero		1


	//----- nvinfo : EIATTR_EXIT_INSTR_OFFSETS
	.align		4
        /*0094*/ 	.byte	0x04, 0x1c
        /*0096*/ 	.short	(.L_27 - .L_26)


	//   ....[0]....
.L_26:
        /*0098*/ 	.word	0x000018e0


	//   ....[1]....
        /*009c*/ 	.word	0x00002070


	//----- nvinfo : EIATTR_CRS_STACK_SIZE
	.align		4
.L_27:
        /*00a0*/ 	.byte	0x04, 0x1e
        /*00a2*/ 	.short	(.L_29 - .L_28)
.L_28:
        /*00a4*/ 	.word	0x00000000


	//----- nvinfo : EIATTR_CBANK_PARAM_SIZE
	.align		4
.L_29:
        /*00a8*/ 	.byte	0x03, 0x19
        /*00aa*/ 	.short	0x0034


	//----- nvinfo : EIATTR_PARAM_CBANK
	.align		4
        /*00ac*/ 	.byte	0x04, 0x0a
        /*00ae*/ 	.short	(.L_31 - .L_30)
	.align		4
.L_30:
        /*00b0*/ 	.word	index@(.nv.constant0._Z16gridSearchKernelPdS_dS_PiS0_i)
        /*00b4*/ 	.short	0x0380
        /*00b6*/ 	.short	0x0034


	//----- nvinfo : EIATTR_SW_WAR
	.align		4
.L_31:
        /*00b8*/ 	.byte	0x04, 0x36
        /*00ba*/ 	.short	(.L_33 - .L_32)
.L_32:
        /*00bc*/ 	.word	0x00000008
.L_33:


//--------------------- .nv.callgraph             --------------------------
	.section	.nv.callgraph,"",@"SHT_CUDA_CALLGRAPH"
	.align	4
	.sectionentsize	8
	.align		4
        /*0000*/ 	.word	0x00000000
	.align		4
        /*0004*/ 	.word	0xffffffff
	.align		4
        /*0008*/ 	.word	0x00000000
	.align		4
        /*000c*/ 	.word	0xfffffffe
	.align		4
        /*0010*/ 	.word	0x00000000
	.align		4
        /*0014*/ 	.word	0xfffffffd
	.align		4
        /*0018*/ 	.word	0x00000000
	.align		4
        /*001c*/ 	.word	0xfffffffc


//--------------------- .text._Z16gridSearchKernelPdS_dS_PiS0_i --------------------------
	.section	.text._Z16gridSearchKernelPdS_dS_PiS0_i,"ax",@progbits
	.align	128
        .global         _Z16gridSearchKernelPdS_dS_PiS0_i
        .type           _Z16gridSearchKernelPdS_dS_PiS0_i,@function
        .size           _Z16gridSearchKernelPdS_dS_PiS0_i,(.L_x_24 - _Z16gridSearchKernelPdS_dS_PiS0_i)
        .other          _Z16gridSearchKernelPdS_dS_PiS0_i,@"STO_CUDA_ENTRY STV_DEFAULT"
_Z16gridSearchKernelPdS_dS_PiS0_i:
.text._Z16gridSearchKernelPdS_dS_PiS0_i:
[----:B------:R-:W0:Y:S08]  /*0000*/  LDC R1, c[0x0][0x37c] ;  /* 0x0000df00ff017b82 */ /* 0x000e300000000800 */
[----:B------:R-:W1:Y:S01]  /*0010*/  LDC.64 R18, c[0x0][0x380] ;  /* 0x0000e000ff127b82 */ /* 0x000e620000000a00 */
[----:B------:R-:W1:Y:S01]  /*0020*/  LDCU.64 UR22, c[0x0][0x358] ;  /* 0x00006b00ff1677ac */ /* 0x000e620008000a00 */
[----:B0-----:R-:W-:Y:S01]  /*0030*/  VIADD R1, R1, 0xfffffc40 ;  /* 0xfffffc4001017836 */ /* 0x001fe20000000000 */
[----:B-1----:R-:W2:Y:S04]  /*0040*/  LDG.E.64 R20, desc[UR22][R18.64+0x88] ;  /* 0x0000881612147981 */ /* 0x002ea8000c1e1b00 */
[----:B------:R-:W3:Y:S04]  /*0050*/  LDG.E.64 R46, desc[UR22][R18.64+0x78] ;  /* 0x00007816122e7981 */ /* 0x000ee8000c1e1b00 */
[----:B------:R-:W3:Y:S04]  /*0060*/  LDG.E.64 R2, desc[UR22][R18.64+0x80] ;  /* 0x0000801612027981 */ /* 0x000ee8000c1e1b00 */
[----:B------:R-:W4:Y:S04]  /*0070*/  LDG.E.64 R14, desc[UR22][R18.64+0xb8] ;  /* 0x0000b816120e7981 */ /* 0x000f28000c1e1b00 */
[----:B------:R-:W4:Y:S04]  /*0080*/  LDG.E.64 R16, desc[UR22][R18.64+0xa0] ;  /* 0x0000a01612107981 */ /* 0x000f28000c1e1b00 */
[----:B------:R-:W4:Y:S04]  /*0090*/  LDG.E.64 R10, desc[UR22][R18.64+0xd0] ;  /* 0x0000d016120a7981 */ /* 0x000f28000c1e1b00 */
[----:B------:R-:W4:Y:S04]  /*00a0*/  LDG.E.64 R12, desc[UR22][R18.64+0xe8] ;  /* 0x0000e816120c7981 */ /* 0x000f28000c1e1b00 */
[----:B------:R-:W5:Y:S04]  /*00b0*/  LDG.E.64 R8, desc[UR22][R18.64] ;  /* 0x0000001612087981 */ /* 0x000f68000c1e1b00 */
        /* <DEDUP_REMOVED lines=16> */
[----:B------:R3:W5:Y:S01]  /*01c0*/  LDG.E.64 R34, desc[UR22][R18.64+0xe0] ;  /* 0x0000e01612227981 */ /* 0x000762000c1e1b00 */
[----:B------:R-:W0:Y:S01]  /*01d0*/  S2R R0, SR_CTAID.X ;  /* 0x0000000000007919 */ /* 0x000e220000002500 */
[----:B------:R-:W1:Y:S01]  /*01e0*/  S2R R32, SR_CTAID.Y ;  /* 0x0000000000207919 */ /* 0x000e620000002600 */
[----:B------:R-:W0:Y:S01]  /*01f0*/  S2R R33, SR_CTAID.Z ;  /* 0x0000000000217919 */ /* 0x000e220000002700 */
[----:B------:R-:W-:-:S02]  /*0200*/  R2UR UR9, R1 ;  /* 0x00000000010972ca */ /* 0x000fc400000e0000 */
[----:B------:R-:W-:Y:S02]  /*0210*/  R2UR UR10, R1 ;  /* 0x00000000010a72ca */ /* 0x000fe400000e0000 */
[----:B--2---:R-:W-:Y:S02]  /*0220*/  R2UR UR13, R21 ;  /* 0x00000000150d72ca */ /* 0x004fe400000e0000 */
[----:B------:R-:W-:-:S11]  /*0230*/  R2UR UR12, R20 ;  /* 0x00000000140c72ca */ /* 0x000fd600000e0000 */
[----:B------:R-:W2:Y:S01]  /*0240*/  MUFU.RCP64H R21, UR13 ;  /* 0x0000000d00157d08 */ /* 0x000ea20008001800 */
[----:B------:R-:W-:Y:S02]  /*0250*/  IMAD.U32 R23, RZ, RZ, UR13 ;  /* 0x0000000dff177e24 */ /* 0x000fe4000f8e00ff */
[----:B------:R-:W-:Y:S02]  /*0260*/  IMAD.U32 R22, RZ, RZ, UR12 ;  /* 0x0000000cff167e24 */ /* 0x000fe4000f8e00ff */
[----:B------:R-:W-:-:S06]  /*0270*/  IMAD.MOV.U32 R20, RZ, RZ, 0x1 ;  /* 0x00000001ff147424 */ /* 0x000fcc00078e00ff */
[----:B--2---:R-:W-:-:S08]  /*0280*/  DFMA R22, R20, -R22, 1 ;  /* 0x3ff000001416742b */ /* 0x004fd00000000816 */
[----:B------:R-:W-:-:S08]  /*0290*/  DFMA R22, R22, R22, R22 ;  /* 0x000000161616722b */ /* 0x000fd00000000016 */
[----:B------:R-:W-:Y:S01]  /*02a0*/  DFMA R22, R20, R22, R20 ;  /* 0x000000161416722b */ /* 0x000fe20000000014 */
[----:B------:R-:W-:Y:S01]  /*02b0*/  IMAD.U32 R20, RZ, RZ, UR12 ;  /* 0x0000000cff147e24 */ /* 0x000fe2000f8e00ff */
[----:B------:R-:W-:-:S06]  /*02c0*/  MOV R21, UR13 ;  /* 0x0000000d00157c02 */ /* 0x000fcc0008000f00 */
[----:B------:R-:W-:Y:S02]  /*02d0*/  DFMA R20, R22, -R20, 1 ;  /* 0x3ff000001614742b */ /* 0x000fe40000000814 */
[----:B---3--:R-:W-:-:S06]  /*02e0*/  DADD R18, -R46, R2 ;  /* 0x000000002e127229 */ /* 0x008fcc0000000102 */
[----:B------:R-:W-:-:S08]  /*02f0*/  DFMA R20, R22, R20, R22 ;  /* 0x000000141614722b */ /* 0x000fd00000000016 */
[----:B------:R-:W-:-:S08]  /*0300*/  DMUL R2, R18, R20 ;  /* 0x0000001412027228 */ /* 0x000fd00000000000 */
[----:B------:R-:W-:-:S08]  /*0310*/  DFMA R22, R2, -UR12, R18 ;  /* 0x8000000c02167c2b */ /* 0x000fd00008000012 */
[----:B------:R-:W-:Y:S01]  /*0320*/  DFMA R2, R20, R22, R2 ;  /* 0x000000161402722b */ /* 0x000fe20000000002 */
[----:B----4-:R-:W-:Y:S02]  /*0330*/  R2UR UR16, R14 ;  /* 0x000000000e1072ca */ /* 0x010fe400000e0000 */
[----:B------:R-:W-:-:S07]  /*0340*/  FSETP.GEU.AND P1, PT, |R19|, 6.5827683646048100446e-37, PT ;  /* 0x036000001300780b */ /* 0x000fce0003f2e200 */
[----:B------:R-:W-:-:S05]  /*0350*/  FFMA R14, RZ, UR13, R3 ;  /* 0x0000000dff0e7c23 */ /* 0x000fca0008000003 */
[----:B------:R-:W-:Y:S02]  /*0360*/  FSETP.GT.AND P0, PT, |R14|, 1.469367938527859385e-39, PT ;  /* 0x001000000e00780b */ /* 0x000fe40003f04200 */
[----:B------:R-:W-:Y:S02]  /*0370*/  R2UR UR14, R16 ;  /* 0x00000000100e72ca */ /* 0x000fe400000e0000 */
[----:B------:R-:W-:Y:S02]  /*0380*/  R2UR UR15, R17 ;  /* 0x00000000110f72ca */ /* 0x000fe400000e0000 */
[----:B------:R-:W-:Y:S02]  /*0390*/  R2UR UR17, R15 ;  /* 0x000000000f1172ca */ /* 0x000fe400000e0000 */
[----:B------:R-:W-:Y:S02]  /*03a0*/  R2UR UR18, R10 ;  /* 0x000000000a1272ca */ /* 0x000fe400000e0000 */
[----:B------:R-:W-:-:S02]  /*03b0*/  R2UR UR19, R11 ;  /* 0x000000000b1372ca */ /* 0x000fc400000e0000 */
[----:B------:R-:W-:Y:S02]  /*03c0*/  R2UR UR20, R12 ;  /* 0x000000000c1472ca */ /* 0x000fe400000e0000 */
[----:B------:R-:W-:Y:S01]  /*03d0*/  R2UR UR21, R13 ;  /* 0x000000000d1572ca */ /* 0x000fe200000e0000 */
[----:B01----:R-:W-:-:S14]  /*03e0*/  @P0 BRA P1, `(.L_x_0) ;  /* 0x00000000002c0947 */ /* 0x003fdc0000800000 */
[----:B------:R-:W-:Y:S01]  /*03f0*/  IMAD.U32 R3, RZ, RZ, UR13 ;  /* 0x0000000dff037e24 */ /* 0x000fe2000f8e00ff */
[----:B------:R-:W-:Y:S01]  /*0400*/  MOV R15, R19 ;  /* 0x00000013000f7202 */ /* 0x000fe20000000f00 */
[----:B------:R-:W-:Y:S01]  /*0410*/  IMAD.U32 R13, RZ, RZ, UR13 ;  /* 0x0000000dff0d7e24 */ /* 0x000fe2000f8e00ff */
[----:B------:R-:W-:Y:S01]  /*0420*/  MOV R59, 0x480 ;  /* 0x00000480003b7802 */ /* 0x000fe20000000f00 */
[----:B------:R-:W-:Y:S02]  /*0430*/  IMAD.U32 R12, RZ, RZ, UR12 ;  /* 0x0000000cff0c7e24 */ /* 0x000fe4000f8e00ff */
[----:B------:R-:W-:Y:S02]  /*0440*/  IMAD.U32 R2, RZ, RZ, UR12 ;  /* 0x0000000cff027e24 */ /* 0x000fe4000f8e00ff */
[----:B------:R-:W-:Y:S02]  /*0450*/  IMAD.MOV.U32 R14, RZ, RZ, R18 ;  /* 0x000000ffff0e7224 */ /* 0x000fe400078e0012 */
[----:B------:R-:W-:-:S07]  /*0460*/  IMAD.MOV.U32 R13, RZ, RZ, R3 ;  /* 0x000000ffff0d7224 */ /* 0x000fce00078e0003 */
[----:B-----5:R-:W-:Y:S05]  /*0470*/  CALL.REL.NOINC `($__internal_0_$__cuda_sm20_div_rn_f64_full) ;  /* 0x0000001c00007944 */ /* 0x020fea0003c00000 */
[----:B------:R-:W-:Y:S02]  /*0480*/  IMAD.MOV.U32 R2, RZ, RZ, R10 ;  /* 0x000000ffff027224 */ /* 0x000fe400078e000a */
[----:B------:R-:W-:-:S07]  /*0490*/  IMAD.MOV.U32 R3, RZ, RZ, R11 ;  /* 0x000000ffff037224 */ /* 0x000fce00078e000b */
.L_x_0:
[----:B------:R-:W0:Y:S01]  /*04a0*/  MUFU.RCP64H R11, UR15 ;  /* 0x0000000f000b7d08 */ /* 0x000e220008001800 */
[----:B------:R-:W-:Y:S01]  /*04b0*/  IMAD.U32 R12, RZ, RZ, UR14 ;  /* 0x0000000eff0c7e24 */ /* 0x000fe2000f8e00ff */
[----:B------:R-:W-:Y:S01]  /*04c0*/  MOV R10, 0x1 ;  /* 0x00000001000a7802 */ /* 0x000fe20000000f00 */
[----:B------:R-:W-:Y:S01]  /*04d0*/  IMAD.U32 R13, RZ, RZ, UR15 ;  /* 0x0000000fff0d7e24 */ /* 0x000fe2000f8e00ff */
[----:B-----5:R-:W-:-:S04]  /*04e0*/  DADD R14, -R44, R56 ;  /* 0x000000002c0e7229 */ /* 0x020fc80000000138 */
[----:B------:R-:W1:Y:S06]  /*04f0*/  F2I.F64.FLOOR R2, R2 ;  /* 0x0000000200027311 */ /* 0x000e6c0000305100 */
[----:B------:R-:W-:Y:S01]  /*0500*/  FSETP.GEU.AND P1, PT, |R15|, 6.5827683646048100446e-37, PT ;  /* 0x036000000f00780b */ /* 0x000fe20003f2e200 */
[----:B0-----:R-:W-:Y:S01]  /*0510*/  DFMA R12, R10, -R12, 1 ;  /* 0x3ff000000a0c742b */ /* 0x001fe2000000080c */
[----:B-1----:R-:W-:-:S07]  /*0520*/  R2UR UR25, R2 ;  /* 0x00000000021972ca */ /* 0x002fce00000e0000 */
[----:B------:R-:W-:-:S08]  /*0530*/  DFMA R12, R12, R12, R12 ;  /* 0x0000000c0c0c722b */ /* 0x000fd0000000000c */
[----:B------:R-:W-:Y:S01]  /*0540*/  DFMA R12, R10, R12, R10 ;  /* 0x0000000c0a0c722b */ /* 0x000fe2000000000a */
[----:B------:R-:W-:Y:S02]  /*0550*/  IMAD.U32 R10, RZ, RZ, UR14 ;  /* 0x0000000eff0a7e24 */ /* 0x000fe4000f8e00ff */
[----:B------:R-:W-:-:S06]  /*0560*/  IMAD.U32 R11, RZ, RZ, UR15 ;  /* 0x0000000fff0b7e24 */ /* 0x000fcc000f8e00ff */
[----:B------:R-:W-:-:S08]  /*0570*/  DFMA R10, R12, -R10, 1 ;  /* 0x3ff000000c0a742b */ /* 0x000fd0000000080a */
[----:B------:R-:W-:-:S08]  /*0580*/  DFMA R10, R12, R10, R12 ;  /* 0x0000000a0c0a722b */ /* 0x000fd0000000000c */
[----:B------:R-:W-:-:S08]  /*0590*/  DMUL R12, R14, R10 ;  /* 0x0000000a0e0c7228 */ /* 0x000fd00000000000 */
[----:B------:R-:W-:-:S08]  /*05a0*/  DFMA R16, R12, -UR14, R14 ;  /* 0x8000000e0c107c2b */ /* 0x000fd0000800000e */
[----:B------:R-:W-:-:S10]  /*05b0*/  DFMA R10, R10, R16, R12 ;  /* 0x000000100a0a722b */ /* 0x000fd4000000000c */
[----:B------:R-:W-:-:S05]  /*05c0*/  FFMA R12, RZ, UR15, R11 ;  /* 0x0000000fff0c7c23 */ /* 0x000fca000800000b */
[----:B------:R-:W-:-:S13]  /*05d0*/  FSETP.GT.AND P0, PT, |R12|, 1.469367938527859385e-39, PT ;  /* 0x001000000c00780b */ /* 0x000fda0003f04200 */
[----:B------:R-:W-:Y:S05]  /*05e0*/  @P0 BRA P1, `(.L_x_1) ;  /* 0x00000000001c0947 */ /* 0x000fea0000800000 */
[----:B------:R-:W-:Y:S01]  /*05f0*/  MOV R3, UR15 ;  /* 0x0000000f00037c02 */ /* 0x000fe20008000f00 */
[----:B------:R-:W-:Y:S01]  /*0600*/  IMAD.U32 R13, RZ, RZ, UR15 ;  /* 0x0000000fff0d7e24 */ /* 0x000fe2000f8e00ff */
[----:B------:R-:W-:Y:S01]  /*0610*/  MOV R59, 0x660 ;  /* 0x00000660003b7802 */ /* 0x000fe20000000f00 */
[----:B------:R-:W-:Y:S02]  /*0620*/  IMAD.U32 R12, RZ, RZ, UR14 ;  /* 0x0000000eff0c7e24 */ /* 0x000fe4000f8e00ff */
[----:B------:R-:W-:Y:S02]  /*0630*/  IMAD.U32 R2, RZ, RZ, UR14 ;  /* 0x0000000eff027e24 */ /* 0x000fe4000f8e00ff */
[----:B------:R-:W-:-:S07]  /*0640*/  IMAD.MOV.U32 R13, RZ, RZ, R3 ;  /* 0x000000ffff0d7224 */ /* 0x000fce00078e0003 */
[----:B------:R-:W-:Y:S05]  /*0650*/  CALL.REL.NOINC `($__internal_0_$__cuda_sm20_div_rn_f64_full) ;  /* 0x0000001800887944 */ /* 0x000fea0003c00000 */
.L_x_1:
[----:B------:R-:W0:Y:S01]  /*0660*/  MUFU.RCP64H R3, UR17 ;  /* 0x0000001100037d08 */ /* 0x000e220008001800 */
[----:B------:R-:W-:Y:S01]  /*0670*/  IMAD.U32 R12, RZ, RZ, UR16 ;  /* 0x00000010ff0c7e24 */ /* 0x000fe2000f8e00ff */
[----:B------:R-:W-:Y:S01]  /*0680*/  DADD R14, -R42, R54 ;  /* 0x000000002a0e7229 */ /* 0x000fe20000000136 */
[----:B------:R-:W-:Y:S02]  /*0690*/  IMAD.U32 R13, RZ, RZ, UR17 ;  /* 0x00000011ff0d7e24 */ /* 0x000fe4000f8e00ff */
[----:B------:R-:W-:-:S03]  /*06a0*/  IMAD.MOV.U32 R2, RZ, RZ, 0x1 ;  /* 0x00000001ff027424 */ /* 0x000fc600078e00ff */
[----:B------:R-:W1:Y:S04]  /*06b0*/  F2I.F64.FLOOR R10, R10 ;  /* 0x0000000a000a7311 */ /* 0x000e680000305100 */
[----:B------:R-:W-:Y:S01]  /*06c0*/  FSETP.GEU.AND P1, PT, |R15|, 6.5827683646048100446e-37, PT ;  /* 0x036000000f00780b */ /* 0x000fe20003f2e200 */
[----:B0-----:R-:W-:Y:S01]  /*06d0*/  DFMA R12, R2, -R12, 1 ;  /* 0x3ff00000020c742b */ /* 0x001fe2000000080c */
[----:B-1----:R-:W-:-:S07]  /*06e0*/  R2UR UR26, R10 ;  /* 0x000000000a1a72ca */ /* 0x002fce00000e0000 */
[----:B------:R-:W-:-:S08]  /*06f0*/  DFMA R12, R12, R12, R12 ;  /* 0x0000000c0c0c722b */ /* 0x000fd0000000000c */
[----:B------:R-:W-:Y:S01]  /*0700*/  DFMA R12, R2, R12, R2 ;  /* 0x0000000c020c722b */ /* 0x000fe20000000002 */
[----:B------:R-:W-:Y:S01]  /*0710*/  IMAD.U32 R2, RZ, RZ, UR16 ;  /* 0x00000010ff027e24 */ /* 0x000fe2000f8e00ff */
[----:B------:R-:W-:-:S06]  /*0720*/  MOV R3, UR17 ;  /* 0x0000001100037c02 */ /* 0x000fcc0008000f00 */
        /* <DEDUP_REMOVED lines=8> */
[----:B------:R-:W-:Y:S01]  /*07b0*/  IMAD.U32 R3, RZ, RZ, UR17 ;  /* 0x00000011ff037e24 */ /* 0x000fe2000f8e00ff */
[----:B------:R-:W-:Y:S01]  /*07c0*/  MOV R59, 0x820 ;  /* 0x00000820003b7802 */ /* 0x000fe20000000f00 */
[----:B------:R-:W-:Y:S02]  /*07d0*/  IMAD.U32 R13, RZ, RZ, UR17 ;  /* 0x00000011ff0d7e24 */ /* 0x000fe4000f8e00ff */
[----:B------:R-:W-:Y:S02]  /*07e0*/  IMAD.U32 R12, RZ, RZ, UR16 ;  /* 0x00000010ff0c7e24 */ /* 0x000fe4000f8e00ff */
[----:B------:R-:W-:Y:S02]  /*07f0*/  IMAD.U32 R2, RZ, RZ, UR16 ;  /* 0x00000010ff027e24 */ /* 0x000fe4000f8e00ff */
[----:B------:R-:W-:-:S07]  /*0800*/  IMAD.MOV.U32 R13, RZ, RZ, R3 ;  /* 0x000000ffff0d7224 */ /* 0x000fce00078e0003 */
[----:B------:R-:W-:Y:S05]  /*0810*/  CALL.REL.NOINC `($__internal_0_$__cuda_sm20_div_rn_f64_full) ;  /* 0x0000001800187944 */ /* 0x000fea0003c00000 */
[----:B------:R-:W-:Y:S01]  /*0820*/  MOV R2, R10 ;  /* 0x0000000a00027202 */ /* 0x000fe20000000f00 */
[----:B------:R-:W-:-:S07]  /*0830*/  IMAD.MOV.U32 R3, RZ, RZ, R11 ;  /* 0x000000ffff037224 */ /* 0x000fce00078e000b */
.L_x_2:
        /* <DEDUP_REMOVED lines=28> */
.L_x_3:
[----:B------:R-:W0:Y:S01]  /*0a00*/  MUFU.RCP64H R3, UR21 ;  /* 0x0000001500037d08 */ /* 0x000e220008001800 */
[----:B------:R-:W-:Y:S01]  /*0a10*/  MOV R12, UR20 ;  /* 0x00000014000c7c02 */ /* 0x000fe20008000f00 */
[----:B------:R-:W-:Y:S01]  /*0a20*/  IMAD.U32 R13, RZ, RZ, UR21 ;  /* 0x00000015ff0d7e24 */ /* 0x000fe2000f8e00ff */
[----:B------:R-:W-:Y:S01]  /*0a30*/  DADD R14, -R38, R34 ;  /* 0x00000000260e7229 */ /* 0x000fe20000000122 */
[----:B------:R-:W-:Y:S01]  /*0a40*/  IMAD.MOV.U32 R2, RZ, RZ, 0x1 ;  /* 0x00000001ff027424 */ /* 0x000fe200078e00ff */
[----:B------:R-:W1:Y:S01]  /*0a50*/  S2R R34, SR_TID.X ;  /* 0x0000000000227919 */ /* 0x000e620000002100 */
[----:B------:R-:W-:Y:S02]  /*0a60*/  UIADD3 UR24, UPT, UPT, UR10, 0x320, URZ ;  /* 0x000003200a187890 */ /* 0x000fe4000fffe0ff */
[----:B------:R-:W2:Y:S01]  /*0a70*/  F2I.F64.FLOOR R10, R10 ;  /* 0x0000000a000a7311 */ /* 0x000ea20000305100 */
[----:B------:R-:W3:Y:S01]  /*0a80*/  S2R R35, SR_TID.Y ;  /* 0x0000000000237919 */ /* 0x000ee20000002200 */
[----:B------:R-:W-:-:S03]  /*0a90*/  UIADD3 UR10, UPT, UPT, UR10, 0x370, URZ ;  /* 0x000003700a0a7890 */ /* 0x000fc6000fffe0ff */
[----:B------:R-:W-:Y:S01]  /*0aa0*/  FSETP.GEU.AND P1, PT, |R15|, 6.5827683646048100446e-37, PT ;  /* 0x036000000f00780b */ /* 0x000fe20003f2e200 */
[----:B0-----:R-:W-:Y:S01]  /*0ab0*/  DFMA R12, R2, -R12, 1 ;  /* 0x3ff00000020c742b */ /* 0x001fe2000000080c */
[----:B--2---:R-:W-:-:S07]  /*0ac0*/  R2UR UR28, R10 ;  /* 0x000000000a1c72ca */ /* 0x004fce00000e0000 */
        /* <DEDUP_REMOVED lines=11> */
[----:B-1-3--:R-:W-:Y:S05]  /*0b80*/  @P0 BRA P1, `(.L_x_4) ;  /* 0x0000000000240947 */ /* 0x00afea0000800000 */
[----:B------:R-:W-:Y:S01]  /*0b90*/  IMAD.U32 R3, RZ, RZ, UR21 ;  /* 0x00000015ff037e24 */ /* 0x000fe2000f8e00ff */
[----:B------:R-:W-:Y:S01]  /*0ba0*/  MOV R13, UR21 ;  /* 0x00000015000d7c02 */ /* 0x000fe20008000f00 */
[----:B------:R-:W-:Y:S01]  /*0bb0*/  IMAD.U32 R12, RZ, RZ, UR20 ;  /* 0x00000014ff0c7e24 */ /* 0x000fe2000f8e00ff */
[----:B------:R-:W-:Y:S01]  /*0bc0*/  MOV R59, 0xc00 ;  /* 0x00000c00003b7802 */ /* 0x000fe20000000f00 */
[----:B------:R-:W-:Y:S02]  /*0bd0*/  IMAD.U32 R2, RZ, RZ, UR20 ;  /* 0x00000014ff027e24 */ /* 0x000fe4000f8e00ff */
[----:B------:R-:W-:-:S07]  /*0be0*/  IMAD.MOV.U32 R13, RZ, RZ, R3 ;  /* 0x000000ffff0d7224 */ /* 0x000fce00078e0003 */
[----:B------:R-:W-:Y:S05]  /*0bf0*/  CALL.REL.NOINC `($__internal_0_$__cuda_sm20_div_rn_f64_full) ;  /* 0x0000001400207944 */ /* 0x000fea0003c00000 */
[----:B------:R-:W-:Y:S02]  /*0c00*/  IMAD.MOV.U32 R48, RZ, RZ, R10 ;  /* 0x000000ffff307224 */ /* 0x000fe400078e000a */
[----:B------:R-:W-:-:S07]  /*0c10*/  IMAD.MOV.U32 R49, RZ, RZ, R11 ;  /* 0x000000ffff317224 */ /* 0x000fce00078e000b */
.L_x_4:
[----:B------:R-:W0:Y:S01]  /*0c20*/  LDC.64 R54, c[0x0][0x388] ;  /* 0x0000e200ff367b82 */ /* 0x000e220000000a00 */
[----:B------:R-:W1:Y:S01]  /*0c30*/  I2F.F64.U32 R56, R33 ;  /* 0x0000002100387312 */ /* 0x000e620000201800 */
[----:B------:R-:W2:Y:S01]  /*0c40*/  LDCU.64 UR4, c[0x0][0x390] ;  /* 0x00007200ff0477ac */ /* 0x000ea20008000a00 */
[----:B0-----:R-:W3:Y:S04]  /*0c50*/  LDG.E.64 R12, desc[UR22][R54.64] ;  /* 0x00000016360c7981 */ /* 0x001ee8000c1e1b00 */
[----:B------:R-:W3:Y:S04]  /*0c60*/  LDG.E.64 R14, desc[UR22][R54.64+0x8] ;  /* 0x00000816360e7981 */ /* 0x000ee8000c1e1b00 */
[----:B------:R-:W4:Y:S04]  /*0c70*/  LDG.E.64 R16, desc[UR22][R54.64+0x10] ;  /* 0x0000101636107981 */ /* 0x000f28000c1e1b00 */
[----:B------:R-:W4:Y:S04]  /*0c80*/  LDG.E.64 R18, desc[UR22][R54.64+0x18] ;  /* 0x0000181636127981 */ /* 0x000f28000c1e1b00 */
[----:B------:R-:W5:Y:S04]  /*0c90*/  LDG.E.64 R20, desc[UR22][R54.64+0x20] ;  /* 0x0000201636147981 */ /* 0x000f68000c1e1b00 */
[----:B------:R-:W5:Y:S01]  /*0ca0*/  LDG.E.64 R22, desc[UR22][R54.64+0x28] ;  /* 0x0000281636167981 */ /* 0x000f62000c1e1b00 */
[----:B------:R-:W0:Y:S01]  /*0cb0*/  I2F.F64.U32 R2, R32 ;  /* 0x0000002000027312 */ /* 0x000e220000201800 */
[----:B-1----:R-:W-:-:S02]  /*0cc0*/  DFMA R28, R28, R56, R26 ;  /* 0x000000381c1c722b */ /* 0x002fc4000000001a */
[----:B------:R-:W2:Y:S04]  /*0cd0*/  LDG.E.64 R66, desc[UR22][R54.64+0x58] ;  /* 0x0000581636427981 */ /* 0x000ea8000c1e1b00 */
[----:B------:R-:W2:Y:S01]  /*0ce0*/  LDG.E.64 R64, desc[UR22][R54.64+0xb8] ;  /* 0x0000b81636407981 */ /* 0x000ea2000c1e1b00 */
[----:B------:R-:W1:Y:S03]  /*0cf0*/  I2F.F64.U32 R26, R34 ;  /* 0x00000022001a7312 */ /* 0x000e660000201800 */
[----:B------:R-:W2:Y:S01]  /*0d00*/  LDG.E.64 R60, desc[UR22][R54.64+0x118] ;  /* 0x00011816363c7981 */ /* 0x000ea2000c1e1b00 */
[----:B0-----:R-:W-:-:S04]  /*0d10*/  DFMA R2, R4, R2, R6 ;  /* 0x000000020402722b */ /* 0x001fc80000000006 */
[----:B------:R-:W0:Y:S01]  /*0d20*/  I2F.F64.U32 R10, R0 ;  /* 0x00000000000a7312 */ /* 0x000e220000201800 */
[----:B------:R-:W2:Y:S04]  /*0d30*/  LDG.E.64 R4, desc[UR22][R54.64+0x30] ;  /* 0x0000301636047981 */ /* 0x000ea8000c1e1b00 */
[----:B------:R-:W2:Y:S01]  /*0d40*/  LDG.E.64 R6, desc[UR22][R54.64+0x38] ;  /* 0x0000381636067981 */ /* 0x000ea2000c1e1b00 */
[----:B-1----:R-:W-:-:S03]  /*0d50*/  DFMA R30, R24, R26, R30 ;  /* 0x0000001a181e722b */ /* 0x002fc6000000001e */
[----:B------:R-:W2:Y:S04]  /*0d60*/  LDG.E.64 R24, desc[UR22][R54.64+0x90] ;  /* 0x0000901636187981 */ /* 0x000ea8000c1e1b00 */
[----:B------:R-:W2:Y:S01]  /*0d70*/  LDG.E.64 R26, desc[UR22][R54.64+0x98] ;  /* 0x00009816361a7981 */ /* 0x000ea2000c1e1b00 */
[----:B0-----:R-:W-:-:S03]  /*0d80*/  DFMA R36, R36, R10, R8 ;  /* 0x0000000a2424722b */ /* 0x001fc60000000008 */
[----:B------:R-:W2:Y:S04]  /*0d90*/  LDG.E.64 R8, desc[UR22][R54.64+0x40] ;  /* 0x0000401636087981 */ /* 0x000ea8000c1e1b00 */
[----:B------:R-:W2:Y:S04]  /*0da0*/  LDG.E.64 R10, desc[UR22][R54.64+0x48] ;  /* 0x00004816360a7981 */ /* 0x000ea8000c1e1b00 */
[----:B------:R-:W2:Y:S04]  /*0db0*/  LDG.E.64 R58, desc[UR22][R54.64+0x1d8] ;  /* 0x0001d816363a7981 */ /* 0x000ea8000c1e1b00 */
[----:B------:R-:W2:Y:S04]  /*0dc0*/  LDG.E.64 R62, desc[UR22][R54.64+0x238] ;  /* 0x00023816363e7981 */ /* 0x000ea8000c1e1b00 */
[----:B------:R-:W2:Y:S04]  /*0dd0*/  LDG.E.64 R56, desc[UR22][R54.64+0x298] ;  /* 0x0002981636387981 */ /* 0x000ea8000c1e1b00 */
[----:B---3--:R0:W-:Y:S04]  /*0de0*/  STL.128 [R1], R12 ;  /* 0x0000000c01007387 */ /* 0x0081e80000100c00 */
[----:B----4-:R1:W-:Y:S04]  /*0df0*/  STL.128 [R1+0x10], R16 ;  /* 0x0000101001007387 */ /* 0x0103e80000100c00 */
[----:B-----5:R3:W-:Y:S04]  /*0e00*/  STL.128 [R1+0x20], R20 ;  /* 0x0000201401007387 */ /* 0x0207e80000100c00 */
[----:B0-----:R-:W4:Y:S04]  /*0e10*/  LDG.E.64 R12, desc[UR22][R54.64+0x60] ;  /* 0x00006016360c7981 */ /* 0x001f28000c1e1b00 */
[----:B------:R-:W4:Y:S04]  /*0e20*/  LDG.E.64 R14, desc[UR22][R54.64+0x68] ;  /* 0x00006816360e7981 */ /* 0x000f28000c1e1b00 */
[----:B-1----:R-:W5:Y:S04]  /*0e30*/  LDG.E.64 R16, desc[UR22][R54.64+0x70] ;  /* 0x0000701636107981 */ /* 0x002f68000c1e1b00 */
[----:B------:R-:W5:Y:S04]  /*0e40*/  LDG.E.64 R18, desc[UR22][R54.64+0x78] ;  /* 0x0000781636127981 */ /* 0x000f68000c1e1b00 */
[----:B---3--:R-:W3:Y:S04]  /*0e50*/  LDG.E.64 R20, desc[UR22][R54.64+0x80] ;  /* 0x0000801636147981 */ /* 0x008ee8000c1e1b00 */
[----:B------:R-:W3:Y:S04]  /*0e60*/  LDG.E.64 R22, desc[UR22][R54.64+0x88] ;  /* 0x0000881636167981 */ /* 0x000ee8000c1e1b00 */
[----:B--2---:R0:W-:Y:S04]  /*0e70*/  STL.128 [R1+0x30], R4 ;  /* 0x0000300401007387 */ /* 0x0041e80000100c00 */
[----:B------:R1:W-:Y:S04]  /*0e80*/  STL.128 [R1+0x80], R24 ;  /* 0x0000801801007387 */ /* 0x0003e80000100c00 */
[----:B0-----:R-:W2:Y:S04]  /*0e90*/  LDG.E.64 R4, desc[UR22][R54.64+0xa0] ;  /* 0x0000a01636047981 */ /* 0x001ea8000c1e1b00 */
[----:B------:R-:W2:Y:S04]  /*0ea0*/  LDG.E.64 R6, desc[UR22][R54.64+0xa8] ;  /* 0x0000a81636067981 */ /* 0x000ea8000c1e1b00 */
[----:B-1----:R-:W2:Y:S04]  /*0eb0*/  LDG.E.64 R24, desc[UR22][R54.64+0xf0] ;  /* 0x0000f01636187981 */ /* 0x002ea8000c1e1b00 */
[----:B------:R-:W2:Y:S04]  /*0ec0*/  LDG.E.64 R26, desc[UR22][R54.64+0xf8] ;  /* 0x0000f816361a7981 */ /* 0x000ea8000c1e1b00 */
[----:B------:R0:W-:Y:S04]  /*0ed0*/  STL.128 [R1+0x40], R8 ;  /* 0x0000400801007387 */ /* 0x0001e80000100c00 */
[----:B0-----:R-:W2:Y:S04]  /*0ee0*/  LDG.E.64 R8, desc[UR22][R54.64+0x50] ;  /* 0x0000501636087981 */ /* 0x001ea8000c1e1b00 */
[----:B------:R-:W2:Y:S04]  /*0ef0*/  LDG.E.64 R10, desc[UR22][R54.64+0xb0] ;  /* 0x0000b016360a7981 */ /* 0x000ea8000c1e1b00 */
[----:B----4-:R0:W-:Y:S04]  /*0f00*/  STL.128 [R1+0x50], R12 ;  /* 0x0000500c01007387 */ /* 0x0101e80000100c00 */
[----:B-----5:R1:W-:Y:S04]  /*0f10*/  STL.128 [R1+0x60], R16 ;  /* 0x0000601001007387 */ /* 0x0203e80000100c00 */
[----:B---3--:R3:W-:Y:S04]  /*0f20*/  STL.128 [R1+0x70], R20 ;  /* 0x0000701401007387 */ /* 0x0087e80000100c00 */
        /* <DEDUP_REMOVED lines=55> */
[----:B-1----:R-:W5:Y:S04]  /*12a0*/  LDG.E.64 R16, desc[UR22][R54.64+0x220] ;  /* 0x0002201636107981 */ /* 0x002f68000c1e1b00 */
[----:B------:R-:W5:Y:S04]  /*12b0*/  LDG.E.64 R18, desc[UR22][R54.64+0x228] ;  /* 0x0002281636127981 */ /* 0x000f68000c1e1b00 */
[----:B------:R-:W4:Y:S04]  /*12c0*/  LDG.E.64 R14, desc[UR22][R54.64+0x230] ;  /* 0x00023016360e7981 */ /* 0x000f28000c1e1b00 */
        /* <DEDUP_REMOVED lines=11> */
[----:B-----5:R0:W-:Y:S04]  /*1380*/  STL.128 [R1+0x1d0], R16 ;  /* 0x0001d01001007387 */ /* 0x0201e80000100c00 */
[----:B----4-:R1:W-:Y:S04]  /*1390*/  STL.128 [R1+0x340], R12 ;  /* 0x0003400c01007387 */ /* 0x0103e80000100c00 */
        /* <DEDUP_REMOVED lines=48> */
[----:B------:R0:W-:Y:S04]  /*16a0*/  STL.128 [R1+0x290], R8 ;  /* 0x0002900801007387 */ /* 0x0001e80000100c00 */
[----:B------:R-:W2:Y:S04]  /*16b0*/  LDG.E.64 R24, desc[UR22][R54.64+0x2f8] ;  /* 0x0002f81636187981 */ /* 0x000ea8000c1e1b00 */
[----:B0-----:R-:W2:Y:S04]  /*16c0*/  LDG.E.64 R8, desc[UR22][R54.64+0x390] ;  /* 0x0003901636087981 */ /* 0x001ea8000c1e1b00 */
[----:B------:R-:W2:Y:S04]  /*16d0*/  LDG.E.64 R10, desc[UR22][R54.64+0x398] ;  /* 0x00039816360a7981 */ /* 0x000ea8000c1e1b00 */
[----:B-----5:R0:W-:Y:S04]  /*16e0*/  STL.128 [R1+0x2b0], R12 ;  /* 0x0002b00c01007387 */ /* 0x0201e80000100c00 */
[----:B----4-:R1:W-:Y:S04]  /*16f0*/  STL.128 [R1+0x2e0], R16 ;  /* 0x0002e01001007387 */ /* 0x0103e80000100c00 */
[----:B---3--:R3:W-:Y:S04]  /*1700*/  STL.128 [R1+0x2d0], R20 ;  /* 0x0002d01401007387 */ /* 0x0087e80000100c00 */
[----:B0-----:R-:W4:Y:S04]  /*1710*/  LDG.E.64 R12, desc[UR22][R54.64+0x350] ;  /* 0x00035016360c7981 */ /* 0x001f28000c1e1b00 */
[----:B-1----:R-:W5:Y:S04]  /*1720*/  LDG.E.64 R16, desc[UR22][R54.64+0x3a0] ;  /* 0x0003a01636107981 */ /* 0x002f68000c1e1b00 */
[----:B------:R-:W5:Y:S04]  /*1730*/  LDG.E.64 R18, desc[UR22][R54.64+0x3a8] ;  /* 0x0003a81636127981 */ /* 0x000f68000c1e1b00 */
[----:B------:R-:W4:Y:S04]  /*1740*/  LDG.E.64 R14, desc[UR22][R54.64+0x3b0] ;  /* 0x0003b016360e7981 */ /* 0x000f28000c1e1b00 */
[----:B---3--:R-:W3:Y:S04]  /*1750*/  LDG.E.64 R22, desc[UR22][R54.64+0x3b8] ;  /* 0x0003b81636167981 */ /* 0x008ee8000c1e1b00 */
[----:B------:R-:W3:Y:S01]  /*1760*/  LDG.E.64 R20, desc[UR22][R54.64+0x358] ;  /* 0x0003581636147981 */ /* 0x000ee2000c1e1b00 */
[----:B------:R-:W-:-:S03]  /*1770*/  UISETP.GE.AND UP0, UPT, UR25, 0x1, UPT ;  /* 0x000000011900788c */ /* 0x000fc6000bf06270 */
[----:B--2---:R0:W-:Y:S03]  /*1780*/  STL.128 [R1+0x2f0], R4 ;  /* 0x0002f00401007387 */ /* 0x0041e60000100c00 */
[----:B------:R-:W-:Y:S01]  /*1790*/  PLOP3.LUT P0, PT, PT, PT, UP0, 0x80, 0x8 ;  /* 0x000000000008781c */ /* 0x000fe20003f0f008 */
[----:B0-----:R-:W-:Y:S01]  /*17a0*/  DMUL R6, R26, UR4 ;  /* 0x000000041a067c28 */ /* 0x001fe20008000000 */
[----:B------:R-:W0:Y:S01]  /*17b0*/  I2F.F64.U32 R26, R35 ;  /* 0x00000023001a7312 */ /* 0x000e220000201800 */
[----:B------:R-:W-:Y:S01]  /*17c0*/  DMUL R4, R60, UR4 ;  /* 0x000000043c047c28 */ /* 0x000fe20008000000 */
[----:B------:R1:W-:Y:S06]  /*17d0*/  STL.128 [R1+0x300], R8 ;  /* 0x0003000801007387 */ /* 0x0003ec0000100c00 */
[----:B------:R-:W-:Y:S01]  /*17e0*/  STL.128 [R1+0x380], R4 ;  /* 0x0003800401007387 */ /* 0x000fe20000100c00 */
[----:B-1----:R-:W-:-:S02]  /*17f0*/  DMUL R8, R66, UR4 ;  /* 0x0000000442087c28 */ /* 0x002fc40008000000 */
[----:B------:R-:W-:Y:S02]  /*1800*/  DMUL R10, R64, UR4 ;  /* 0x00000004400a7c28 */ /* 0x000fe40008000000 */
[----:B0-----:R-:W-:-:S05]  /*1810*/  DFMA R50, R50, R26, R52 ;  /* 0x0000001a3232722b */ /* 0x001fca0000000034 */
[----:B------:R-:W-:Y:S04]  /*1820*/  STL.128 [R1+0x370], R8 ;  /* 0x0003700801007387 */ /* 0x000fe80000100c00 */
[----:B-----5:R0:W-:Y:S04]  /*1830*/  STL.128 [R1+0x310], R16 ;  /* 0x0003101001007387 */ /* 0x0201e80000100c00 */
[----:B----4-:R1:W-:Y:S01]  /*1840*/  STL.128 [R1+0x360], R12 ;  /* 0x0003600c01007387 */ /* 0x0103e20000100c00 */
[----:B---3--:R-:W-:Y:S02]  /*1850*/  DMUL R22, R22, UR4 ;  /* 0x0000000416167c28 */ /* 0x008fe40008000000 */
[----:B------:R-:W-:-:S02]  /*1860*/  DMUL R20, R20, UR4 ;  /* 0x0000000414147c28 */ /* 0x000fc40008000000 */
[----:B0-----:R-:W-:Y:S02]  /*1870*/  DMUL R16, R56, UR4 ;  /* 0x0000000438107c28 */ /* 0x001fe40008000000 */
[----:B------:R-:W-:Y:S02]  /*1880*/  DMUL R18, R24, UR4 ;  /* 0x0000000418127c28 */ /* 0x000fe40008000000 */
[----:B-1----:R-:W-:Y:S02]  /*1890*/  DMUL R12, R58, UR4 ;  /* 0x000000043a0c7c28 */ /* 0x002fe40008000000 */
[----:B------:R-:W-:Y:S01]  /*18a0*/  DMUL R14, R62, UR4 ;  /* 0x000000043e0e7c28 */ /* 0x000fe20008000000 */
[----:B------:R0:W-:Y:S04]  /*18b0*/  STL.128 [R1+0x3b0], R20 ;  /* 0x0003b01401007387 */ /* 0x0001e80000100c00 */
[----:B------:R0:W-:Y:S04]  /*18c0*/  STL.128 [R1+0x3a0], R16 ;  /* 0x0003a01001007387 */ /* 0x0001e80000100c00 */
[----:B------:R0:W-:Y:S01]  /*18d0*/  STL.128 [R1+0x390], R12 ;  /* 0x0003900c01007387 */ /* 0x0001e20000100c00 */
[----:B------:R-:W-:Y:S05]  /*18e0*/  @!P0 EXIT ;  /* 0x000000000000894d */ /* 0x000fea0003800000 */
[----:B------:R1:W2:Y:S01]  /*18f0*/  F2I.F64.FLOOR R52, R48 ;  /* 0x0000003000347311 */ /* 0x0002a20000305100 */
[----:B------:R-:W-:Y:S01]  /*1900*/  UIADD3 UR9, UPT, UPT, UR9, 0x20, URZ ;  /* 0x0000002009097890 */ /* 0x000fe2000fffe0ff */
[----:B------:R-:W-:-:S11]  /*1910*/  UMOV UR4, URZ ;  /* 0x000000ff00047c82 */ /* 0x000fd60008000000 */
.L_x_17:
[----:B------:R-:W-:-:S09]  /*1920*/  UISETP.GE.AND UP0, UPT, UR26, 0x1, UPT ;  /* 0x000000011a00788c */ /* 0x000fd2000bf06270 */
[----:B0-----:R-:W-:Y:S05]  /*1930*/  BRA.U !UP0, `(.L_x_5) ;  /* 0x0000000508c07547 */ /* 0x001fea000b800000 */
[----:B0-----:R-:W0:Y:S01]  /*1940*/  I2F.F64.U32 R20, UR4 ;  /* 0x0000000400147d12 */ /* 0x001e220008201800 */
[----:B------:R-:W-:Y:S01]  /*1950*/  UMOV UR5, URZ ;  /* 0x000000ff00057c82 */ /* 0x000fe20008000000 */
[----:B0-----:R-:W-:-:S11]  /*1960*/  DFMA R20, R20, UR12, R46 ;  /* 0x0000000c14147c2b */ /* 0x001fd6000800002e */
.L_x_16:
[----:B------:R-:W-:-:S09]  /*1970*/  UISETP.GE.AND UP0, UPT, UR27, 0x1, UPT ;  /* 0x000000011b00788c */ /* 0x000fd2000bf06270 */
[----:B0-----:R-:W-:Y:S05]  /*1980*/  BRA.U !UP0, `(.L_x_6) ;  /* 0x0000000508a07547 */ /* 0x001fea000b800000 */
[----:B------:R-:W0:Y:S01]  /*1990*/  I2F.F64.U32 R22, UR5 ;  /* 0x0000000500167d12 */ /* 0x000e220008201800 */
[----:B------:R-:W-:Y:S01]  /*19a0*/  UMOV UR6, URZ ;  /* 0x000000ff00067c82 */ /* 0x000fe20008000000 */
[----:B0-----:R-:W-:-:S11]  /*19b0*/  DFMA R22, R22, UR14, R44 ;  /* 0x0000000e16167c2b */ /* 0x001fd6000800002c */
.L_x_15:
[----:B------:R-:W-:-:S09]  /*19c0*/  UISETP.GE.AND UP0, UPT, UR28, 0x1, UPT ;  /* 0x000000011c00788c */ /* 0x000fd2000bf06270 */
[----:B0-----:R-:W-:Y:S05]  /*19d0*/  BRA.U !UP0, `(.L_x_7) ;  /* 0x0000000508807547 */ /* 0x001fea000b800000 */
[----:B------:R-:W0:Y:S01]  /*19e0*/  I2F.F64.U32 R24, UR6 ;  /* 0x0000000600187d12 */ /* 0x000e220008201800 */
[----:B------:R-:W-:Y:S01]  /*19f0*/  UMOV UR7, URZ ;  /* 0x000000ff00077c82 */ /* 0x000fe20008000000 */
[----:B0-----:R-:W-:-:S11]  /*1a00*/  DFMA R24, R24, UR16, R42 ;  /* 0x0000001018187c2b */ /* 0x001fd6000800002a */
.L_x_14:
[----:B--2---:R-:W-:-:S13]  /*1a10*/  ISETP.GE.AND P0, PT, R52, 0x1, PT ;  /* 0x000000013400780c */ /* 0x004fda0003f06270 */
[----:B0-----:R-:W-:Y:S05]  /*1a20*/  @!P0 BRA `(.L_x_8) ;  /* 0x0000000400608947 */ /* 0x001fea0003800000 */
[----:B------:R-:W0:Y:S01]  /*1a30*/  I2F.F64.U32 R26, UR7 ;  /* 0x00000007001a7d12 */ /* 0x000e220008201800 */
[----:B------:R-:W-:Y:S01]  /*1a40*/  UMOV UR8, URZ ;  /* 0x000000ff00087c82 */ /* 0x000fe20008000000 */
[----:B0-----:R-:W-:-:S11]  /*1a50*/  DFMA R26, R26, UR18, R40 ;  /* 0x000000121a1a7c2b */ /* 0x001fd60008000028 */
.L_x_13:
[----:B01----:R-:W0:Y:S01]  /*1a60*/  I2F.F64.U32 R48, UR8 ;  /* 0x0000000800307d12 */ /* 0x003e220008201800 */
[----:B------:R-:W-:Y:S01]  /*1a70*/  BSSY.RECONVERGENT B0, `(.L_x_9) ;  /* 0x0000020000007945 */ /* 0x000fe20003800200 */
[----:B------:R-:W-:Y:S01]  /*1a80*/  MOV R56, RZ ;  /* 0x000000ff00387202 */ /* 0x000fe20000000f00 */
[----:B------:R-:W-:Y:S02]  /*1a90*/  IMAD.U32 R53, RZ, RZ, UR9 ;  /* 0x00000009ff357e24 */ /* 0x000fe4000f8e00ff */
[----:B------:R-:W-:Y:S02]  /*1aa0*/  IMAD.U32 R55, RZ, RZ, UR10 ;  /* 0x0000000aff377e24 */ /* 0x000fe4000f8e00ff */
[----:B------:R-:W-:Y:S01]  /*1ab0*/  IMAD.U32 R54, RZ, RZ, UR24 ;  /* 0x00000018ff367e24 */ /* 0x000fe2000f8e00ff */
[----:B0-----:R-:W-:-:S11]  /*1ac0*/  DFMA R48, R48, UR20, R38 ;  /* 0x0000001430307c2b */ /* 0x001fd60008000026 */
.L_x_10:
[----:B------:R-:W2:Y:S04]  /*1ad0*/  LDL.128 R16, [R53+-0x20] ;  /* 0xffffe00035107983 */ /* 0x000ea80000100c00 */
[----:B------:R-:W3:Y:S04]  /*1ae0*/  LDL.128 R12, [R53+-0x10] ;  /* 0xfffff000350c7983 */ /* 0x000ee80000100c00 */
[----:B------:R-:W4:Y:S04]  /*1af0*/  LDL.128 R4, [R53] ;  /* 0x0000000035047983 */ /* 0x000f280000100c00 */
[----:B------:R-:W5:Y:S01]  /*1b00*/  LDL.128 R8, [R53+0x10] ;  /* 0x0000100035087983 */ /* 0x000f620000100c00 */
[----:B--2---:R-:W-:-:S08]  /*1b10*/  DFMA R16, R36, R16, RZ ;  /* 0x000000102410722b */ /* 0x004fd000000000ff */
[----:B------:R-:W-:Y:S02]  /*1b20*/  DFMA R58, R2, R18, R16 ;  /* 0x00000012023a722b */ /* 0x000fe40000000010 */
[----:B------:R0:W2:Y:S06]  /*1b30*/  LDL.128 R16, [R53+0x20] ;  /* 0x0000200035107983 */ /* 0x0000ac0000100c00 */
[----:B---3--:R-:W-:Y:S01]  /*1b40*/  DFMA R58, R28, R12, R58 ;  /* 0x0000000c1c3a722b */ /* 0x008fe2000000003a */
[----:B------:R-:W3:Y:S07]  /*1b50*/  LDL.64 R12, [R55] ;  /* 0x00000000370c7983 */ /* 0x000eee0000100a00 */
[----:B------:R-:W-:Y:S01]  /*1b60*/  DFMA R58, R30, R14, R58 ;  /* 0x0000000e1e3a722b */ /* 0x000fe2000000003a */
[----:B------:R1:W3:Y:S07]  /*1b70*/  LDL.64 R14, [R54] ;  /* 0x00000000360e7983 */ /* 0x0002ee0000100a00 */
[----:B----4-:R-:W-:-:S08]  /*1b80*/  DFMA R4, R50, R4, R58 ;  /* 0x000000043204722b */ /* 0x010fd0000000003a */
[----:B------:R-:W-:-:S08]  /*1b90*/  DFMA R4, R20, R6, R4 ;  /* 0x000000061404722b */ /* 0x000fd00000000004 */
[----:B-----5:R-:W-:-:S08]  /*1ba0*/  DFMA R4, R22, R8, R4 ;  /* 0x000000081604722b */ /* 0x020fd00000000004 */
[----:B------:R-:W-:Y:S01]  /*1bb0*/  DFMA R4, R24, R10, R4 ;  /* 0x0000000a1804722b */ /* 0x000fe20000000004 */
[C---:B------:R-:W-:Y:S01]  /*1bc0*/  ISETP.LT.U32.AND P1, PT, R56.reuse, 0x9, PT ;  /* 0x000000093800780c */ /* 0x040fe20003f21070 */
[----:B------:R-:W-:Y:S01]  /*1bd0*/  VIADD R6, R56, 0x1 ;  /* 0x0000000138067836 */ /* 0x000fe20000000000 */
[----:B0-----:R-:W-:Y:S01]  /*1be0*/  IADD3 R53, PT, PT, R53, 0x50, RZ ;  /* 0x0000005035357810 */ /* 0x001fe20007ffe0ff */
[----:B-1----:R-:W-:Y:S02]  /*1bf0*/  VIADD R54, R54, 0x8 ;  /* 0x0000000836367836 */ /* 0x002fe40000000000 */
[----:B------:R-:W-:Y:S02]  /*1c00*/  IMAD.MOV.U32 R56, RZ, RZ, R6 ;  /* 0x000000ffff387224 */ /* 0x000fe400078e0006 */
[----:B------:R-:W-:Y:S01]  /*1c10*/  VIADD R55, R55, 0x8 ;  /* 0x0000000837377836 */ /* 0x000fe20000000000 */
[----:B--2---:R-:W-:-:S08]  /*1c20*/  DFMA R4, R26, R16, R4 ;  /* 0x000000101a04722b */ /* 0x004fd00000000004 */
[----:B------:R-:W-:-:S08]  /*1c30*/  DFMA R4, R48, R18, R4 ;  /* 0x000000123004722b */ /* 0x000fd00000000004 */
[----:B---3--:R-:W-:-:S08]  /*1c40*/  DADD R4, R4, -R14 ;  /* 0x0000000004047229 */ /* 0x008fd0000000080e */
[----:B------:R-:W-:-:S14]  /*1c50*/  DSETP.GT.AND P0, PT, |R4|, R12, PT ;  /* 0x0000000c0400722a */ /* 0x000fdc0003f04200 */
[----:B------:R-:W-:Y:S05]  /*1c60*/  @!P0 BRA P1, `(.L_x_10) ;  /* 0xfffffffc00988947 */ /* 0x000fea000083ffff */
[----:B------:R-:W-:Y:S05]  /*1c70*/  BSYNC.RECONVERGENT B0 ;  /* 0x0000000000007941 */ /* 0x000fea0003800200 */
.L_x_9:
[----:B------:R-:W-:Y:S04]  /*1c80*/  BSSY.RECONVERGENT B0, `(.L_x_11) ;  /* 0x000002f000007945 */ /* 0x000fe80003800200 */
[----:B------:R-:W-:Y:S05]  /*1c90*/  @P0 BRA `(.L_x_12) ;  /* 0x0000000000b40947 */ /* 0x000fea0003800000 */
[----:B------:R-:W0:Y:S01]  /*1ca0*/  S2R R9, SR_LANEID ;  /* 0x0000000000097919 */ /* 0x000e220000000000 */
[----:B------:R-:W-:Y:S01]  /*1cb0*/  VOTEU.ANY UR11, UPT, PT ;  /* 0x00000000000b7886 */ /* 0x000fe200038e0100 */
[----:B------:R-:W1:Y:S01]  /*1cc0*/  LDC.64 R4, c[0x0][0x3a0] ;  /* 0x0000e800ff047b82 */ /* 0x000e620000000a00 */
[----:B------:R-:W0:Y:S08]  /*1cd0*/  FLO.U32 R6, UR11 ;  /* 0x0000000b00067d00 */ /* 0x000e3000080e0000 */
[----:B------:R-:W1:Y:S01]  /*1ce0*/  POPC R7, UR11 ;  /* 0x0000000b00077d09 */ /* 0x000e620008000000 */
[----:B0-----:R-:W-:-:S13]  /*1cf0*/  ISETP.EQ.U32.AND P0, PT, R6, R9, PT ;  /* 0x000000090600720c */ /* 0x001fda0003f02070 */
[----:B-1----:R-:W2:Y:S01]  /*1d00*/  @P0 ATOMG.E.ADD.STRONG.GPU PT, R5, desc[UR22][R4.64], R7 ;  /* 0x80000007040509a8 */ /* 0x002ea200081ef116 */
[----:B------:R-:W0:Y:S02]  /*1d10*/  S2R R9, SR_LTMASK ;  /* 0x0000000000097919 */ /* 0x000e240000003900 */
[----:B0-----:R-:W-:Y:S01]  /*1d20*/  LOP3.LUT R9, R9, UR11, RZ, 0xc0, !PT ;  /* 0x0000000b09097c12 */ /* 0x001fe2000f8ec0ff */
[----:B------:R-:W0:Y:S05]  /*1d30*/  LDCU UR11, c[0x0][0x3b0] ;  /* 0x00007600ff0b77ac */ /* 0x000e2a0008000800 */
[----:B------:R-:W1:Y:S01]  /*1d40*/  POPC R9, R9 ;  /* 0x0000000900097309 */ /* 0x000e620000000000 */
[----:B--2---:R-:W1:Y:S02]  /*1d50*/  SHFL.IDX PT, R8, R5, R6, 0x1f ;  /* 0x00001f0605087589 */ /* 0x004e6400000e0000 */
[----:B-1----:R-:W-:-:S05]  /*1d60*/  IMAD.IADD R8, R8, 0x1, R9 ;  /* 0x0000000108087824 */ /* 0x002fca00078e0209 */
[----:B0-----:R-:W-:-:S13]  /*1d70*/  ISETP.GE.AND P0, PT, R8, UR11, PT ;  /* 0x0000000b08007c0c */ /* 0x001fda000bf06270 */
[----:B------:R-:W-:Y:S05]  /*1d80*/  @P0 BRA `(.L_x_12) ;  /* 0x0000000000780947 */ /* 0x000fea0003800000 */
[----:B------:R-:W0:Y:S01]  /*1d90*/  LDC.64 R6, c[0x0][0x3a8] ;  /* 0x0000ea00ff067b82 */ /* 0x000e220000000a00 */
[----:B------:R-:W-:Y:S01]  /*1da0*/  IMAD R9, R8, 0xa, RZ ;  /* 0x0000000a08097824 */ /* 0x000fe200078e02ff */
[----:B------:R-:W-:Y:S01]  /*1db0*/  MOV R15, UR6 ;  /* 0x00000006000f7c02 */ /* 0x000fe20008000f00 */
[----:B------:R-:W-:Y:S02]  /*1dc0*/  IMAD.U32 R11, RZ, RZ, UR4 ;  /* 0x00000004ff0b7e24 */ /* 0x000fe4000f8e00ff */
[----:B------:R-:W-:Y:S02]  /*1dd0*/  IMAD.U32 R13, RZ, RZ, UR5 ;  /* 0x00000005ff0d7e24 */ /* 0x000fe4000f8e00ff */
[----:B------:R-:W-:Y:S01]  /*1de0*/  IMAD.U32 R17, RZ, RZ, UR7 ;  /* 0x00000007ff117e24 */ /* 0x000fe2000f8e00ff */
[----:B------:R-:W1:Y:S01]  /*1df0*/  LDC.64 R4, c[0x0][0x398] ;  /* 0x0000e600ff047b82 */ /* 0x000e620000000a00 */
[----:B------:R-:W-:Y:S02]  /*1e00*/  IMAD.U32 R19, RZ, RZ, UR8 ;  /* 0x00000008ff137e24 */ /* 0x000fe4000f8e00ff */
[----:B0-----:R-:W-:-:S05]  /*1e10*/  IMAD.WIDE R6, R9, 0x4, R6 ;  /* 0x0000000409067825 */ /* 0x001fca00078e0206 */
[----:B------:R0:W-:Y:S01]  /*1e20*/  STG.E desc[UR22][R6.64+0x14], R11 ;  /* 0x0000140b06007986 */ /* 0x0001e2000c101916 */
[----:B-1----:R-:W-:-:S03]  /*1e30*/  IMAD.WIDE R4, R9, 0x8, R4 ;  /* 0x0000000809047825 */ /* 0x002fc600078e0204 */
[----:B------:R0:W-:Y:S04]  /*1e40*/  STG.E desc[UR22][R6.64+0x18], R13 ;  /* 0x0000180d06007986 */ /* 0x0001e8000c101916 */
        /* <DEDUP_REMOVED lines=8> */
[----:B------:R0:W-:Y:S04]  /*1ed0*/  STG.E.64 desc[UR22][R4.64+0x48], R48 ;  /* 0x0000483004007986 */ /* 0x0001e8000c101b16 */
        /* <DEDUP_REMOVED lines=8> */
[----:B------:R0:W-:Y:S02]  /*1f60*/  STG.E.64 desc[UR22][R4.64+0x40], R26 ;  /* 0x0000401a04007986 */ /* 0x0001e4000c101b16 */
.L_x_12:
[----:B------:R-:W-:Y:S05]  /*1f70*/  BSYNC.RECONVERGENT B0 ;  /* 0x0000000000007941 */ /* 0x000fea0003800200 */
.L_x_11:
[----:B------:R-:W-:-:S06]  /*1f80*/  UIADD3 UR8, UPT, UPT, UR8, 0x1, URZ ;  /* 0x0000000108087890 */ /* 0x000fcc000fffe0ff */
[----:B------:R-:W-:-:S13]  /*1f90*/  ISETP.NE.AND P0, PT, R52, UR8, PT ;  /* 0x0000000834007c0c */ /* 0x000fda000bf05270 */
[----:B------:R-:W-:Y:S05]  /*1fa0*/  @P0 BRA `(.L_x_13) ;  /* 0xfffffff800ac0947 */ /* 0x000fea000383ffff */
.L_x_8:
[----:B------:R-:W-:-:S04]  /*1fb0*/  UIADD3 UR7, UPT, UPT, UR7, 0x1, URZ ;  /* 0x0000000107077890 */ /* 0x000fc8000fffe0ff */
[----:B------:R-:W-:-:S09]  /*1fc0*/  UISETP.NE.AND UP0, UPT, UR7, UR28, UPT ;  /* 0x0000001c0700728c */ /* 0x000fd2000bf05270 */
[----:B------:R-:W-:Y:S05]  /*1fd0*/  BRA.U UP0, `(.L_x_14) ;  /* 0xfffffff9008c7547 */ /* 0x000fea000b83ffff */
.L_x_7:
[----:B------:R-:W-:-:S04]  /*1fe0*/  UIADD3 UR6, UPT, UPT, UR6, 0x1, URZ ;  /* 0x0000000106067890 */ /* 0x000fc8000fffe0ff */
[----:B------:R-:W-:-:S09]  /*1ff0*/  UISETP.NE.AND UP0, UPT, UR6, UR27, UPT ;  /* 0x0000001b0600728c */ /* 0x000fd2000bf05270 */
[----:B------:R-:W-:Y:S05]  /*2000*/  BRA.U UP0, `(.L_x_15) ;  /* 0xfffffff9006c7547 */ /* 0x000fea000b83ffff */
.L_x_6:
[----:B------:R-:W-:-:S04]  /*2010*/  UIADD3 UR5, UPT, UPT, UR5, 0x1, URZ ;  /* 0x0000000105057890 */ /* 0x000fc8000fffe0ff */
[----:B------:R-:W-:-:S09]  /*2020*/  UISETP.NE.AND UP0, UPT, UR5, UR26, UPT ;  /* 0x0000001a0500728c */ /* 0x000fd2000bf05270 */
[----:B------:R-:W-:Y:S05]  /*2030*/  BRA.U UP0, `(.L_x_16) ;  /* 0xfffffff9004c7547 */ /* 0x000fea000b83ffff */
.L_x_5:
[----:B------:R-:W-:-:S04]  /*2040*/  UIADD3 UR4, UPT, UPT, UR4, 0x1, URZ ;  /* 0x0000000104047890 */ /* 0x000fc8000fffe0ff */
[----:B------:R-:W-:-:S09]  /*2050*/  UISETP.NE.AND UP0, UPT, UR4, UR25, UPT ;  /* 0x000000190400728c */ /* 0x000fd2000bf05270 */
[----:B------:R-:W-:Y:S05]  /*2060*/  BRA.U UP0, `(.L_x_17) ;  /* 0xfffffff9002c7547 */ /* 0x000fea000b83ffff */
[----:B------:R-:W-:Y:S05]  /*2070*/  EXIT ;  /* 0x000000000000794d */ /* 0x000fea0003800000 */
        .weak           $__internal_0_$__cuda_sm20_div_rn_f64_full
        .type           $__internal_0_$__cuda_sm20_div_rn_f64_full,@function
        .size           $__internal_0_$__cuda_sm20_div_rn_f64_full,(.L_x_24 - $__internal_0_$__cuda_sm20_div_rn_f64_full)
$__internal_0_$__cuda_sm20_div_rn_f64_full:
[C---:B------:R-:W-:Y:S01]  /*2080*/  FSETP.GEU.AND P0, PT, |R13|.reuse, 1.469367938527859385e-39, PT ;  /* 0x001000000d00780b */ /* 0x040fe20003f0e200 */
[----:B------:R-:W-:Y:S01]  /*2090*/  IMAD.MOV.U32 R18, RZ, RZ, 0x1 ;  /* 0x00000001ff127424 */ /* 0x000fe200078e00ff */
[C---:B------:R-:W-:Y:S02]  /*20a0*/  LOP3.LUT R10, R13.reuse, 0x800fffff, RZ, 0xc0, !PT ;  /* 0x800fffff0d0a7812 */ /* 0x040fe400078ec0ff */
[----:B------:R-:W-:Y:S02]  /*20b0*/  LOP3.LUT R58, R13, 0x7ff00000, RZ, 0xc0, !PT ;  /* 0x7ff000000d3a7812 */ /* 0x000fe400078ec0ff */
[----:B------:R-:W-:Y:S01]  /*20c0*/  LOP3.LUT R11, R10, 0x3ff00000, RZ, 0xfc, !PT ;  /* 0x3ff000000a0b7812 */ /* 0x000fe200078efcff */
[----:B------:R-:W-:Y:S01]  /*20d0*/  IMAD.MOV.U32 R10, RZ, RZ, R12 ;  /* 0x000000ffff0a7224 */ /* 0x000fe200078e000c */
[----:B------:R-:W-:-:S05]  /*20e0*/  MOV R20, 0x1ca00000 ;  /* 0x1ca0000000147802 */ /* 0x000fca0000000f00 */
[----:B------:R-:W-:-:S06]  /*20f0*/  @!P0 DMUL R10, R12, 8.98846567431157953865e+307 ;  /* 0x7fe000000c0a8828 */ /* 0x000fcc0000000000 */
[----:B------:R-:W0:Y:S02]  /*2100*/  MUFU.RCP64H R19, R11 ;  /* 0x0000000b00137308 */ /* 0x000e240000001800 */
[----:B0-----:R-:W-:-:S08]  /*2110*/  DFMA R2, R18, -R10, 1 ;  /* 0x3ff000001202742b */ /* 0x001fd0000000080a */
[----:B------:R-:W-:-:S08]  /*2120*/  DFMA R2, R2, R2, R2 ;  /* 0x000000020202722b */ /* 0x000fd00000000002 */
[----:B------:R-:W-:Y:S01]  /*2130*/  DFMA R18, R18, R2, R18 ;  /* 0x000000021212722b */ /* 0x000fe20000000012 */
[----:B------:R-:W-:-:S04]  /*2140*/  LOP3.LUT R3, R15, 0x7ff00000, RZ, 0xc0, !PT ;  /* 0x7ff000000f037812 */ /* 0x000fc800078ec0ff */
[----:B------:R-:W-:Y:S01]  /*2150*/  ISETP.GE.U32.AND P1, PT, R3, R58, PT ;  /* 0x0000003a0300720c */ /* 0x000fe20003f26070 */
[----:B------:R-:W-:Y:S02]  /*2160*/  IMAD.MOV.U32 R2, RZ, RZ, R3 ;  /* 0x000000ffff027224 */ /* 0x000fe400078e0003 */
[----:B------:R-:W-:Y:S01]  /*2170*/  DFMA R16, R18, -R10, 1 ;  /* 0x3ff000001210742b */ /* 0x000fe2000000080a */
[----:B------:R-:W-:Y:S02]  /*2180*/  SEL R21, R20, 0x63400000, !P1 ;  /* 0x6340000014157807 */ /* 0x000fe40004800000 */
[----:B------:R-:W-:-:S05]  /*2190*/  FSETP.GEU.AND P1, PT, |R15|, 1.469367938527859385e-39, PT ;  /* 0x001000000f00780b */ /* 0x000fca0003f2e200 */
[----:B------:R-:W-:Y:S01]  /*21a0*/  DFMA R16, R18, R16, R18 ;  /* 0x000000101210722b */ /* 0x000fe20000000012 */
[----:B------:R-:W-:Y:S01]  /*21b0*/  LOP3.LUT R19, R21, 0x800fffff, R15, 0xf8, !PT ;  /* 0x800fffff15137812 */ /* 0x000fe200078ef80f */
[----:B------:R-:W-:-:S06]  /*21c0*/  IMAD.MOV.U32 R18, RZ, RZ, R14 ;  /* 0x000000ffff127224 */ /* 0x000fcc00078e000e */
[----:B------:R-:W-:Y:S05]  /*21d0*/  @P1 BRA `(.L_x_18) ;  /* 0x0000000000201947 */ /* 0x000fea0003800000 */
[----:B------:R-:W-:-:S04]  /*21e0*/  LOP3.LUT R2, R13, 0x7ff00000, RZ, 0xc0, !PT ;  /* 0x7ff000000d027812 */ /* 0x000fc800078ec0ff */
[----:B------:R-:W-:-:S04]  /*21f0*/  ISETP.GE.U32.AND P1, PT, R3, R2, PT ;  /* 0x000000020300720c */ /* 0x000fc80003f26070 */
[----:B------:R-:W-:Y:S01]  /*2200*/  SEL R21, R20, 0x63400000, !P1 ;  /* 0x6340000014157807 */ /* 0x000fe20004800000 */
[----:B------:R-:W-:-:S03]  /*2210*/  IMAD.MOV.U32 R20, RZ, RZ, RZ ;  /* 0x000000ffff147224 */ /* 0x000fc600078e00ff */
[----:B------:R-:W-:-:S04]  /*2220*/  LOP3.LUT R21, R21, 0x80000000, R15, 0xf8, !PT ;  /* 0x8000000015157812 */ /* 0x000fc800078ef80f */
[----:B------:R-:W-:-:S06]  /*2230*/  LOP3.LUT R21, R21, 0x100000, RZ, 0xfc, !PT ;  /* 0x0010000015157812 */ /* 0x000fcc00078efcff */
[----:B------:R-:W-:-:S10]  /*2240*/  DFMA R18, R18, 2, -R20 ;  /* 0x400000001212782b */ /* 0x000fd40000000814 */
[----:B------:R-:W-:-:S07]  /*2250*/  LOP3.LUT R2, R19, 0x7ff00000, RZ, 0xc0, !PT ;  /* 0x7ff0000013027812 */ /* 0x000fce00078ec0ff */
.L_x_18:
[----:B------:R-:W-:Y:S01]  /*2260*/  DMUL R20, R16, R18 ;  /* 0x0000001210147228 */ /* 0x000fe20000000000 */
[----:B------:R-:W-:-:S07]  /*2270*/  @!P0 LOP3.LUT R58, R11, 0x7ff00000, RZ, 0xc0, !PT ;  /* 0x7ff000000b3a8812 */ /* 0x000fce00078ec0ff */
[----:B------:R-:W-:-:S08]  /*2280*/  DFMA R22, R20, -R10, R18 ;  /* 0x8000000a1416722b */ /* 0x000fd00000000012 */
[----:B------:R-:W-:Y:S01]  /*2290*/  DFMA R22, R16, R22, R20 ;  /* 0x000000161016722b */ /* 0x000fe20000000014 */
[----:B------:R-:W-:-:S05]  /*22a0*/  VIADD R16, R2, 0xffffffff ;  /* 0xffffffff02107836 */ /* 0x000fca0000000000 */
[----:B------:R-:W-:Y:S02]  /*22b0*/  ISETP.GT.U32.AND P0, PT, R16, 0x7feffffe, PT ;  /* 0x7feffffe1000780c */ /* 0x000fe40003f04070 */
[----:B------:R-:W-:-:S04]  /*22c0*/  IADD3 R16, PT, PT, R58, -0x1, RZ ;  /* 0xffffffff3a107810 */ /* 0x000fc80007ffe0ff */
[----:B------:R-:W-:-:S13]  /*22d0*/  ISETP.GT.U32.OR P0, PT, R16, 0x7feffffe, P0 ;  /* 0x7feffffe1000780c */ /* 0x000fda0000704470 */
[----:B------:R-:W-:Y:S05]  /*22e0*/  @P0 BRA `(.L_x_19) ;  /* 0x0000000000700947 */ /* 0x000fea0003800000 */
[----:B------:R-:W-:Y:S01]  /*22f0*/  LOP3.LUT R14, R13, 0x7ff00000, RZ, 0xc0, !PT ;  /* 0x7ff000000d0e7812 */ /* 0x000fe200078ec0ff */
[----:B------:R-:W-:-:S03]  /*2300*/  IMAD.MOV.U32 R15, RZ, RZ, 0x1ca00000 ;  /* 0x1ca00000ff0f7424 */ /* 0x000fc600078e00ff */
[CC--:B------:R-:W-:Y:S02]  /*2310*/  VIADDMNMX R2, R3.reuse, -R14.reuse, 0xb9600000, !PT ;  /* 0xb960000003027446 */ /* 0x0c0fe4000780090e */
[----:B------:R-:W-:Y:S02]  /*2320*/  ISETP.GE.U32.AND P0, PT, R3, R14, PT ;  /* 0x0000000e0300720c */ /* 0x000fe40003f06070 */
[----:B------:R-:W-:Y:S02]  /*2330*/  VIMNMX R2, PT, PT, R2, 0x46a00000, PT ;  /* 0x46a0000002027848 */ /* 0x000fe40003fe0100 */
[----:B------:R-:W-:-:S05]  /*2340*/  SEL R3, R15, 0x63400000, !P0 ;  /* 0x634000000f037807 */ /* 0x000fca0004000000 */
[----:B------:R-:W-:Y:S02]  /*2350*/  IMAD.IADD R14, R2, 0x1, -R3 ;  /* 0x00000001020e7824 */ /* 0x000fe400078e0a03 */
[----:B------:R-:W-:Y:S02]  /*2360*/  IMAD.MOV.U32 R2, RZ, RZ, RZ ;  /* 0x000000ffff027224 */ /* 0x000fe400078e00ff */
[----:B------:R-:W-:-:S06]  /*2370*/  VIADD R3, R14, 0x7fe00000 ;  /* 0x7fe000000e037836 */ /* 0x000fcc0000000000 */
[----:B------:R-:W-:-:S10]  /*2380*/  DMUL R16, R22, R2 ;  /* 0x0000000216107228 */ /* 0x000fd40000000000 */
[----:B------:R-:W-:-:S13]  /*2390*/  FSETP.GTU.AND P0, PT, |R17|, 1.469367938527859385e-39, PT ;  /* 0x001000001100780b */ /* 0x000fda0003f0c200 */
[----:B------:R-:W-:Y:S05]  /*23a0*/  @P0 BRA `(.L_x_20) ;  /* 0x0000000000940947 */ /* 0x000fea0003800000 */
[----:B------:R-:W-:Y:S01]  /*23b0*/  DFMA R10, R22, -R10, R18 ;  /* 0x8000000a160a722b */ /* 0x000fe20000000012 */
[----:B------:R-:W-:-:S09]  /*23c0*/  MOV R2, RZ ;  /* 0x000000ff00027202 */ /* 0x000fd20000000f00 */
[C---:B------:R-:W-:Y:S02]  /*23d0*/  FSETP.NEU.AND P0, PT, R11.reuse, RZ, PT ;  /* 0x000000ff0b00720b */ /* 0x040fe40003f0d000 */
[----:B------:R-:W-:-:S04]  /*23e0*/  LOP3.LUT R13, R11, 0x80000000, R13, 0x48, !PT ;  /* 0x800000000b0d7812 */ /* 0x000fc800078e480d */
[----:B------:R-:W-:-:S07]  /*23f0*/  LOP3.LUT R3, R13, R3, RZ, 0xfc, !PT ;  /* 0x000000030d037212 */ /* 0x000fce00078efcff */
[----:B------:R-:W-:Y:S05]  /*2400*/  @!P0 BRA `(.L_x_20) ;  /* 0x00000000007c8947 */ /* 0x000fea0003800000 */
[----:B------:R-:W-:Y:S01]  /*2410*/  IMAD.MOV R11, RZ, RZ, -R14 ;  /* 0x000000ffff0b7224 */ /* 0x000fe200078e0a0e */
[----:B------:R-:W-:Y:S01]  /*2420*/  DMUL.RP R2, R22, R2 ;  /* 0x0000000216027228 */ /* 0x000fe20000008000 */
[----:B------:R-:W-:-:S06]  /*2430*/  IMAD.MOV.U32 R10, RZ, RZ, RZ ;  /* 0x000000ffff0a7224 */ /* 0x000fcc00078e00ff */
[----:B------:R-:W-:-:S03]  /*2440*/  DFMA R10, R16, -R10, R22 ;  /* 0x8000000a100a722b */ /* 0x000fc60000000016 */
[----:B------:R-:W-:-:S03]  /*2450*/  LOP3.LUT R13, R3, R13, RZ, 0x3c, !PT ;  /* 0x0000000d030d7212 */ /* 0x000fc600078e3cff */
[----:B------:R-:W-:-:S04]  /*2460*/  IADD3 R10, PT, PT, -R14, -0x43300000, RZ ;  /* 0xbcd000000e0a7810 */ /* 0x000fc80007ffe1ff */
[----:B------:R-:W-:-:S04]  /*2470*/  FSETP.NEU.AND P0, PT, |R11|, R10, PT ;  /* 0x0000000a0b00720b */ /* 0x000fc80003f0d200 */
[----:B------:R-:W-:Y:S02]  /*2480*/  FSEL R16, R2, R16, !P0 ;  /* 0x0000001002107208 */ /* 0x000fe40004000000 */
[----:B------:R-:W-:Y:S01]  /*2490*/  FSEL R17, R13, R17, !P0 ;  /* 0x000000110d117208 */ /* 0x000fe20004000000 */
[----:B------:R-:W-:Y:S06]  /*24a0*/  BRA `(.L_x_20) ;  /* 0x0000000000547947 */ /* 0x000fec0003800000 */
.L_x_19:
[----:B------:R-:W-:-:S14]  /*24b0*/  DSETP.NAN.AND P0, PT, R14, R14, PT ;  /* 0x0000000e0e00722a */ /* 0x000fdc0003f08000 */
[----:B------:R-:W-:Y:S05]  /*24c0*/  @P0 BRA `(.L_x_21) ;  /* 0x0000000000440947 */ /* 0x000fea0003800000 */
[----:B------:R-:W-:-:S14]  /*24d0*/  DSETP.NAN.AND P0, PT, R12, R12, PT ;  /* 0x0000000c0c00722a */ /* 0x000fdc0003f08000 */
[----:B------:R-:W-:Y:S05]  /*24e0*/  @P0 BRA `(.L_x_22) ;  /* 0x0000000000300947 */ /* 0x000fea0003800000 */
[----:B------:R-:W-:Y:S01]  /*24f0*/  ISETP.NE.AND P0, PT, R2, R58, PT ;  /* 0x0000003a0200720c */ /* 0x000fe20003f05270 */
[----:B------:R-:W-:Y:S02]  /*2500*/  IMAD.MOV.U32 R16, RZ, RZ, 0x0 ;  /* 0x00000000ff107424 */ /* 0x000fe400078e00ff */
[----:B------:R-:W-:-:S10]  /*2510*/  IMAD.MOV.U32 R17, RZ, RZ, -0x80000 ;  /* 0xfff80000ff117424 */ /* 0x000fd400078e00ff */
[----:B------:R-:W-:Y:S05]  /*2520*/  @!P0 BRA `(.L_x_20) ;  /* 0x0000000000348947 */ /* 0x000fea0003800000 */
[----:B------:R-:W-:Y:S02]  /*2530*/  ISETP.NE.AND P0, PT, R2, 0x7ff00000, PT ;  /* 0x7ff000000200780c */ /* 0x000fe40003f05270 */
[----:B------:R-:W-:Y:S02]  /*2540*/  LOP3.LUT R17, R15, 0x80000000, R13, 0x48, !PT ;  /* 0x800000000f117812 */ /* 0x000fe400078e480d */
[----:B------:R-:W-:-:S13]  /*2550*/  ISETP.EQ.OR P0, PT, R58, RZ, !P0 ;  /* 0x000000ff3a00720c */ /* 0x000fda0004702670 */
[----:B------:R-:W-:Y:S02]  /*2560*/  @P0 LOP3.LUT R2, R17, 0x7ff00000, RZ, 0xfc, !PT ;  /* 0x7ff0000011020812 */ /* 0x000fe400078efcff */
[----:B------:R-:W-:Y:S01]  /*2570*/  @!P0 MOV R16, RZ ;  /* 0x000000ff00108202 */ /* 0x000fe20000000f00 */
[----:B------:R-:W-:Y:S02]  /*2580*/  @P0 IMAD.MOV.U32 R16, RZ, RZ, RZ ;  /* 0x000000ffff100224 */ /* 0x000fe400078e00ff */
[----:B------:R-:W-:Y:S01]  /*2590*/  @P0 IMAD.MOV.U32 R17, RZ, RZ, R2 ;  /* 0x000000ffff110224 */ /* 0x000fe200078e0002 */
[----:B------:R-:W-:Y:S06]  /*25a0*/  BRA `(.L_x_20) ;  /* 0x0000000000147947 */ /* 0x000fec0003800000 */
.L_x_22:
[----:B------:R-:W-:Y:S01]  /*25b0*/  LOP3.LUT R17, R13, 0x80000, RZ, 0xfc, !PT ;  /* 0x000800000d117812 */ /* 0x000fe200078efcff */
[----:B------:R-:W-:Y:S01]  /*25c0*/  IMAD.MOV.U32 R16, RZ, RZ, R12 ;  /* 0x000000ffff107224 */ /* 0x000fe200078e000c */
[----:B------:R-:W-:Y:S06]  /*25d0*/  BRA `(.L_x_20) ;  /* 0x0000000000087947 */ /* 0x000fec0003800000 */
.L_x_21:
[----:B------:R-:W-:Y:S01]  /*25e0*/  LOP3.LUT R17, R15, 0x80000, RZ, 0xfc, !PT ;  /* 0x000800000f117812 */ /* 0x000fe200078efcff */
[----:B------:R-:W-:-:S07]  /*25f0*/  IMAD.MOV.U32 R16, RZ, RZ, R14 ;  /* 0x000000ffff107224 */ /* 0x000fce00078e000e */
.L_x_20:
[----:B------:R-:W-:Y:S01]  /*2600*/  IMAD.MOV.U32 R2, RZ, RZ, R59 ;  /* 0x000000ffff027224 */ /* 0x000fe200078e003b */
[----:B------:R-:W-:Y:S01]  /*2610*/  MOV R10, R16 ;  /* 0x00000010000a7202 */ /* 0x000fe20000000f00 */
[----:B------:R-:W-:Y:S02]  /*2620*/  IMAD.MOV.U32 R3, RZ, RZ, 0x0 ;  /* 0x00000000ff037424 */ /* 0x000fe400078e00ff */
[----:B------:R-:W-:Y:S02]  /*2630*/  IMAD.MOV.U32 R11, RZ, RZ, R17 ;  /* 0x000000ffff0b7224 */ /* 0x000fe400078e0011 */
[----:B------:R-:W-:Y:S05]  /*2640*/  RET.REL.NODEC R2 `(_Z16gridSearchKernelPdS_dS_PiS0_i) ;  /* 0xffffffd8026c7950 */ /* 0x000fea0003c3ffff */
.L_x_23:
[----:B------:R-:W-:-:S00]  /*2650*/  BRA `(.L_x_23) ;  /* 0xfffffffc00fc7947 */ /* 0x000fc0000383ffff */
[----:B------:R-:W-:-:S00]  /*2660*/  NOP ;  /* 0x0000000000007918 */ /* 0x000fc00000000000 */
        /* <DEDUP_REMOVED lines=9> */
.L_x_24:


//--------------------- .nv.shared.reserved.0     --------------------------
	.section	.nv.shared.reserved.0,"aw",@nobits
	.weak		__nv_reservedSMEM_offset_0_alias
	.size		__nv_reservedSMEM_offset_0_alias, 0, 64
	.other		__nv_reservedSMEM_offset_0_alias,@"STO_CUDA_RESERVED_SHARED STV_DEFAULT"
__nv_reservedSMEM_offset_0_alias:
	.zero		0
	.zero		64


//--------------------- .nv.constant0._Z16gridSearchKernelPdS_dS_PiS0_i --------------------------
	.section	.nv.constant0._Z16gridSearchKernelPdS_dS_PiS0_i,"a",@progbits
	.sectionflags	@""
	.align	4
.nv.constant0._Z16gridSearchKernelPdS_dS_PiS0_i:
	.zero		948


//--------------------- SYMBOLS --------------------------

	.type		.nv.reservedSmem.offset0,@object
	.size		.nv.reservedSmem.offset0,0x4
